//
// Generated by NVIDIA NVVM Compiler
//
// Compiler Build ID: CL-36424714
// Cuda compilation tools, release 13.0, V13.0.88
// Based on NVVM 20.0.0
//

.version 9.0
.target sm_100
.address_size 64

	// .globl	_Z13initializePhiPdS_iii
.func  (.param .align 16 .b8 func_retval0[16]) __internal_trig_reduction_slowpathd
(
	.param .b64 __internal_trig_reduction_slowpathd_param_0
)
;
.global .align 8 .b8 __cudart_i2opi_d[144] = {8, 93, 141, 31, 177, 95, 251, 107, 234, 146, 82, 138, 247, 57, 7, 61, 123, 241, 229, 235, 199, 186, 39, 117, 45, 234, 95, 158, 102, 63, 70, 79, 183, 9, 203, 39, 207, 126, 54, 109, 31, 109, 10, 90, 139, 17, 47, 239, 15, 152, 5, 222, 255, 151, 248, 31, 59, 40, 249, 189, 139, 95, 132, 156, 244, 57, 83, 131, 57, 214, 145, 57, 65, 126, 95, 180, 38, 112, 156, 233, 132, 68, 187, 46, 245, 53, 130, 232, 62, 167, 41, 177, 28, 235, 29, 254, 28, 146, 209, 9, 234, 46, 73, 6, 224, 210, 77, 66, 58, 110, 36, 183, 97, 197, 187, 222, 171, 99, 81, 254, 65, 144, 67, 60, 153, 149, 98, 219, 192, 221, 52, 245, 209, 87, 39, 252, 41, 21, 68, 78, 110, 131, 249, 162};
.global .align 16 .b8 __cudart_sin_cos_coeffs[128] = {70, 210, 176, 44, 241, 229, 90, 190, 146, 227, 172, 105, 227, 29, 199, 62, 161, 98, 219, 25, 160, 1, 42, 191, 24, 8, 17, 17, 17, 17, 129, 63, 84, 85, 85, 85, 85, 85, 197, 191, 0, 0, 0, 0, 0, 0, 0, 0, 0, 0, 0, 0, 0, 0, 0, 0, 100, 129, 253, 32, 131, 255, 168, 189, 40, 133, 239, 193, 167, 238, 33, 62, 217, 230, 6, 142, 79, 126, 146, 190, 233, 188, 221, 25, 160, 1, 250, 62, 71, 93, 193, 22, 108, 193, 86, 191, 81, 85, 85, 85, 85, 85, 165, 63, 0, 0, 0, 0, 0, 0, 224, 191, 0, 0, 0, 0, 0, 0, 240, 63};

.visible .entry _Z13initializePhiPdS_iii(
	.param .u64 .ptr .align 1 _Z13initializePhiPdS_iii_param_0,
	.param .u64 .ptr .align 1 _Z13initializePhiPdS_iii_param_1,
	.param .u32 _Z13initializePhiPdS_iii_param_2,
	.param .u32 _Z13initializePhiPdS_iii_param_3,
	.param .u32 _Z13initializePhiPdS_iii_param_4
)
{
	.reg .pred 	%p<6>;
	.reg .b32 	%r<17>;
	.reg .b64 	%rd<9>;

	ld.param.u64 	%rd1, [_Z13initializePhiPdS_iii_param_0];
	ld.param.u64 	%rd2, [_Z13initializePhiPdS_iii_param_1];
	ld.param.u32 	%r4, [_Z13initializePhiPdS_iii_param_2];
	ld.param.u32 	%r6, [_Z13initializePhiPdS_iii_param_3];
	ld.param.u32 	%r7, [_Z13initializePhiPdS_iii_param_4];
	mov.u32 	%r8, %ctaid.x;
	mov.u32 	%r9, %ntid.x;
	mov.u32 	%r10, %tid.x;
	mad.lo.s32 	%r1, %r8, %r9, %r10;
	mov.u32 	%r11, %ctaid.y;
	mov.u32 	%r12, %ntid.y;
	mov.u32 	%r13, %tid.y;
	mad.lo.s32 	%r14, %r11, %r12, %r13;
	mov.u32 	%r3, %ctaid.z;
	setp.ge.s32 	%p1, %r1, %r4;
	setp.ge.s32 	%p2, %r14, %r6;
	or.pred  	%p3, %p1, %p2;
	setp.ge.s32 	%p4, %r3, %r7;
	or.pred  	%p5, %p3, %p4;
	@%p5 bra 	$L__BB0_2;
	cvta.to.global.u64 	%rd3, %rd1;
	cvta.to.global.u64 	%rd4, %rd2;
	mad.lo.s32 	%r15, %r6, %r3, %r14;
	mad.lo.s32 	%r16, %r15, %r4, %r1;
	mul.wide.s32 	%rd5, %r16, 8;
	add.s64 	%rd6, %rd3, %rd5;
	mov.b64 	%rd7, 0;
	st.global.u64 	[%rd6], %rd7;
	add.s64 	%rd8, %rd4, %rd5;
	st.global.u64 	[%rd8], %rd7;
$L__BB0_2:
	ret;

}
	// .globl	_Z11initializeFPdiiiddd
.visible .entry _Z11initializeFPdiiiddd(
	.param .u64 .ptr .align 1 _Z11initializeFPdiiiddd_param_0,
	.param .u32 _Z11initializeFPdiiiddd_param_1,
	.param .u32 _Z11initializeFPdiiiddd_param_2,
	.param .u32 _Z11initializeFPdiiiddd_param_3,
	.param .f64 _Z11initializeFPdiiiddd_param_4,
	.param .f64 _Z11initializeFPdiiiddd_param_5,
	.param .f64 _Z11initializeFPdiiiddd_param_6
)
{
	.reg .pred 	%p<18>;
	.reg .b32 	%r<47>;
	.reg .b64 	%rd<17>;
	.reg .b64 	%fd<114>;

	ld.param.u64 	%rd1, [_Z11initializeFPdiiiddd_param_0];
	ld.param.u32 	%r16, [_Z11initializeFPdiiiddd_param_1];
	ld.param.u32 	%r18, [_Z11initializeFPdiiiddd_param_2];
	ld.param.u32 	%r19, [_Z11initializeFPdiiiddd_param_3];
	ld.param.f64 	%fd24, [_Z11initializeFPdiiiddd_param_4];
	ld.param.f64 	%fd25, [_Z11initializeFPdiiiddd_param_5];
	ld.param.f64 	%fd26, [_Z11initializeFPdiiiddd_param_6];
	mov.u32 	%r20, %ctaid.x;
	mov.u32 	%r21, %ntid.x;
	mov.u32 	%r22, %tid.x;
	mad.lo.s32 	%r1, %r20, %r21, %r22;
	mov.u32 	%r23, %ctaid.y;
	mov.u32 	%r24, %ntid.y;
	mov.u32 	%r25, %tid.y;
	mad.lo.s32 	%r26, %r23, %r24, %r25;
	mov.u32 	%r3, %ctaid.z;
	setp.ge.s32 	%p1, %r1, %r16;
	setp.ge.s32 	%p2, %r26, %r18;
	or.pred  	%p3, %p1, %p2;
	setp.ge.s32 	%p4, %r3, %r19;
	or.pred  	%p5, %p3, %p4;
	@%p5 bra 	$L__BB1_15;
	cvt.rn.f64.s32 	%fd27, %r1;
	mul.f64 	%fd28, %fd24, %fd27;
	cvt.rn.f64.u32 	%fd29, %r26;
	mul.f64 	%fd1, %fd25, %fd29;
	cvt.rn.f64.u32 	%fd30, %r3;
	mul.f64 	%fd2, %fd26, %fd30;
	mad.lo.s32 	%r27, %r18, %r3, %r26;
	mad.lo.s32 	%r4, %r27, %r16, %r1;
	mul.f64 	%fd3, %fd28, 0d401921FB54442D18;
	abs.f64 	%fd4, %fd3;
	setp.neu.f64 	%p6, %fd4, 0d7FF0000000000000;
	@%p6 bra 	$L__BB1_3;
	mov.f64 	%fd36, 0d0000000000000000;
	mul.rn.f64 	%fd110, %fd3, %fd36;
	mov.b32 	%r43, 0;
	bra.uni 	$L__BB1_5;
$L__BB1_3:
	mul.f64 	%fd31, %fd3, 0d3FE45F306DC9C883;
	cvt.rni.s32.f64 	%r43, %fd31;
	cvt.rn.f64.s32 	%fd32, %r43;
	fma.rn.f64 	%fd33, %fd32, 0dBFF921FB54442D18, %fd3;
	fma.rn.f64 	%fd34, %fd32, 0dBC91A62633145C00, %fd33;
	fma.rn.f64 	%fd110, %fd32, 0dB97B839A252049C0, %fd34;
	setp.ltu.f64 	%p7, %fd4, 0d41E0000000000000;
	@%p7 bra 	$L__BB1_5;
	{ // callseq 0, 0
	.param .b64 param0;
	st.param.f64 	[param0], %fd3;
	.param .align 16 .b8 retval0[16];
	call.uni (retval0), 
	__internal_trig_reduction_slowpathd, 
	(
	param0
	);
	ld.param.f64 	%fd110, [retval0];
	ld.param.b32 	%r43, [retval0+8];
	} // callseq 0
$L__BB1_5:
	shl.b32 	%r30, %r43, 6;
	cvt.u64.u32 	%rd2, %r30;
	and.b64  	%rd3, %rd2, 64;
	mov.u64 	%rd4, __cudart_sin_cos_coeffs;
	add.s64 	%rd5, %rd4, %rd3;
	mul.rn.f64 	%fd37, %fd110, %fd110;
	and.b32  	%r31, %r43, 1;
	setp.eq.b32 	%p8, %r31, 1;
	selp.f64 	%fd38, 0dBDA8FF8320FD8164, 0d3DE5DB65F9785EBA, %p8;
	ld.global.nc.v2.f64 	{%fd39, %fd40}, [%rd5];
	fma.rn.f64 	%fd41, %fd38, %fd37, %fd39;
	fma.rn.f64 	%fd42, %fd41, %fd37, %fd40;
	ld.global.nc.v2.f64 	{%fd43, %fd44}, [%rd5+16];
	fma.rn.f64 	%fd45, %fd42, %fd37, %fd43;
	fma.rn.f64 	%fd46, %fd45, %fd37, %fd44;
	ld.global.nc.v2.f64 	{%fd47, %fd48}, [%rd5+32];
	fma.rn.f64 	%fd49, %fd46, %fd37, %fd47;
	fma.rn.f64 	%fd50, %fd49, %fd37, %fd48;
	fma.rn.f64 	%fd51, %fd50, %fd110, %fd110;
	fma.rn.f64 	%fd52, %fd50, %fd37, 0d3FF0000000000000;
	selp.f64 	%fd53, %fd52, %fd51, %p8;
	and.b32  	%r32, %r43, 2;
	setp.eq.s32 	%p9, %r32, 0;
	mov.f64 	%fd54, 0d0000000000000000;
	sub.f64 	%fd55, %fd54, %fd53;
	selp.f64 	%fd9, %fd53, %fd55, %p9;
	mul.f64 	%fd10, %fd1, 0d401921FB54442D18;
	abs.f64 	%fd11, %fd10;
	setp.neu.f64 	%p10, %fd11, 0d7FF0000000000000;
	@%p10 bra 	$L__BB1_7;
	mov.f64 	%fd61, 0d0000000000000000;
	mul.rn.f64 	%fd112, %fd10, %fd61;
	mov.b32 	%r45, 1;
	bra.uni 	$L__BB1_10;
$L__BB1_7:
	mul.f64 	%fd56, %fd10, 0d3FE45F306DC9C883;
	cvt.rni.s32.f64 	%r44, %fd56;
	cvt.rn.f64.s32 	%fd57, %r44;
	fma.rn.f64 	%fd58, %fd57, 0dBFF921FB54442D18, %fd10;
	fma.rn.f64 	%fd59, %fd57, 0dBC91A62633145C00, %fd58;
	fma.rn.f64 	%fd112, %fd57, 0dB97B839A252049C0, %fd59;
	setp.ltu.f64 	%p11, %fd11, 0d41E0000000000000;
	@%p11 bra 	$L__BB1_9;
	{ // callseq 1, 0
	.param .b64 param0;
	st.param.f64 	[param0], %fd10;
	.param .align 16 .b8 retval0[16];
	call.uni (retval0), 
	__internal_trig_reduction_slowpathd, 
	(
	param0
	);
	ld.param.f64 	%fd112, [retval0];
	ld.param.b32 	%r44, [retval0+8];
	} // callseq 1
$L__BB1_9:
	add.s32 	%r45, %r44, 1;
$L__BB1_10:
	shl.b32 	%r35, %r45, 6;
	cvt.u64.u32 	%rd6, %r35;
	and.b64  	%rd7, %rd6, 64;
	add.s64 	%rd9, %rd4, %rd7;
	mul.rn.f64 	%fd62, %fd112, %fd112;
	and.b32  	%r36, %r45, 1;
	setp.eq.b32 	%p12, %r36, 1;
	selp.f64 	%fd63, 0dBDA8FF8320FD8164, 0d3DE5DB65F9785EBA, %p12;
	ld.global.nc.v2.f64 	{%fd64, %fd65}, [%rd9];
	fma.rn.f64 	%fd66, %fd63, %fd62, %fd64;
	fma.rn.f64 	%fd67, %fd66, %fd62, %fd65;
	ld.global.nc.v2.f64 	{%fd68, %fd69}, [%rd9+16];
	fma.rn.f64 	%fd70, %fd67, %fd62, %fd68;
	fma.rn.f64 	%fd71, %fd70, %fd62, %fd69;
	ld.global.nc.v2.f64 	{%fd72, %fd73}, [%rd9+32];
	fma.rn.f64 	%fd74, %fd71, %fd62, %fd72;
	fma.rn.f64 	%fd75, %fd74, %fd62, %fd73;
	fma.rn.f64 	%fd76, %fd75, %fd112, %fd112;
	fma.rn.f64 	%fd77, %fd75, %fd62, 0d3FF0000000000000;
	selp.f64 	%fd78, %fd77, %fd76, %p12;
	and.b32  	%r37, %r45, 2;
	setp.eq.s32 	%p13, %r37, 0;
	mov.f64 	%fd79, 0d0000000000000000;
	sub.f64 	%fd80, %fd79, %fd78;
	selp.f64 	%fd81, %fd78, %fd80, %p13;
	mul.f64 	%fd17, %fd9, %fd81;
	mul.f64 	%fd18, %fd2, 0d401921FB54442D18;
	abs.f64 	%fd19, %fd18;
	setp.neu.f64 	%p14, %fd19, 0d7FF0000000000000;
	@%p14 bra 	$L__BB1_12;
	mov.f64 	%fd87, 0d0000000000000000;
	mul.rn.f64 	%fd113, %fd18, %fd87;
	mov.b32 	%r46, 0;
	bra.uni 	$L__BB1_14;
$L__BB1_12:
	mul.f64 	%fd82, %fd18, 0d3FE45F306DC9C883;
	cvt.rni.s32.f64 	%r46, %fd82;
	cvt.rn.f64.s32 	%fd83, %r46;
	fma.rn.f64 	%fd84, %fd83, 0dBFF921FB54442D18, %fd18;
	fma.rn.f64 	%fd85, %fd83, 0dBC91A62633145C00, %fd84;
	fma.rn.f64 	%fd113, %fd83, 0dB97B839A252049C0, %fd85;
	setp.ltu.f64 	%p15, %fd19, 0d41E0000000000000;
	@%p15 bra 	$L__BB1_14;
	{ // callseq 2, 0
	.param .b64 param0;
	st.param.f64 	[param0], %fd18;
	.param .align 16 .b8 retval0[16];
	call.uni (retval0), 
	__internal_trig_reduction_slowpathd, 
	(
	param0
	);
	ld.param.f64 	%fd113, [retval0];
	ld.param.b32 	%r46, [retval0+8];
	} // callseq 2
$L__BB1_14:
	shl.b32 	%r40, %r46, 6;
	cvt.u64.u32 	%rd10, %r40;
	and.b64  	%rd11, %rd10, 64;
	add.s64 	%rd13, %rd4, %rd11;
	mul.rn.f64 	%fd88, %fd113, %fd113;
	and.b32  	%r41, %r46, 1;
	setp.eq.b32 	%p16, %r41, 1;
	selp.f64 	%fd89, 0dBDA8FF8320FD8164, 0d3DE5DB65F9785EBA, %p16;
	ld.global.nc.v2.f64 	{%fd90, %fd91}, [%rd13];
	fma.rn.f64 	%fd92, %fd89, %fd88, %fd90;
	fma.rn.f64 	%fd93, %fd92, %fd88, %fd91;
	ld.global.nc.v2.f64 	{%fd94, %fd95}, [%rd13+16];
	fma.rn.f64 	%fd96, %fd93, %fd88, %fd94;
	fma.rn.f64 	%fd97, %fd96, %fd88, %fd95;
	ld.global.nc.v2.f64 	{%fd98, %fd99}, [%rd13+32];
	fma.rn.f64 	%fd100, %fd97, %fd88, %fd98;
	fma.rn.f64 	%fd101, %fd100, %fd88, %fd99;
	fma.rn.f64 	%fd102, %fd101, %fd113, %fd113;
	fma.rn.f64 	%fd103, %fd101, %fd88, 0d3FF0000000000000;
	selp.f64 	%fd104, %fd103, %fd102, %p16;
	and.b32  	%r42, %r46, 2;
	setp.eq.s32 	%p17, %r42, 0;
	mov.f64 	%fd105, 0d0000000000000000;
	sub.f64 	%fd106, %fd105, %fd104;
	selp.f64 	%fd107, %fd104, %fd106, %p17;
	mul.f64 	%fd108, %fd17, %fd107;
	mul.f64 	%fd109, %fd108, 0dC05D9BDB2E9D68CD;
	cvta.to.global.u64 	%rd14, %rd1;
	mul.wide.s32 	%rd15, %r4, 8;
	add.s64 	%rd16, %rd14, %rd15;
	st.global.f64 	[%rd16], %fd109;
$L__BB1_15:
	ret;

}
	// .globl	_Z20computeExactSolutionPdiiiddd
.visible .entry _Z20computeExactSolutionPdiiiddd(
	.param .u64 .ptr .align 1 _Z20computeExactSolutionPdiiiddd_param_0,
	.param .u32 _Z20computeExactSolutionPdiiiddd_param_1,
	.param .u32 _Z20computeExactSolutionPdiiiddd_param_2,
	.param .u32 _Z20computeExactSolutionPdiiiddd_param_3,
	.param .f64 _Z20computeExactSolutionPdiiiddd_param_4,
	.param .f64 _Z20computeExactSolutionPdiiiddd_param_5,
	.param .f64 _Z20computeExactSolutionPdiiiddd_param_6
)
{
	.reg .pred 	%p<18>;
	.reg .b32 	%r<47>;
	.reg .b64 	%rd<17>;
	.reg .b64 	%fd<113>;

	ld.param.u64 	%rd1, [_Z20computeExactSolutionPdiiiddd_param_0];
	ld.param.u32 	%r16, [_Z20computeExactSolutionPdiiiddd_param_1];
	ld.param.u32 	%r18, [_Z20computeExactSolutionPdiiiddd_param_2];
	ld.param.u32 	%r19, [_Z20computeExactSolutionPdiiiddd_param_3];
	ld.param.f64 	%fd24, [_Z20computeExactSolutionPdiiiddd_param_4];
	ld.param.f64 	%fd25, [_Z20computeExactSolutionPdiiiddd_param_5];
	ld.param.f64 	%fd26, [_Z20computeExactSolutionPdiiiddd_param_6];
	mov.u32 	%r20, %ctaid.x;
	mov.u32 	%r21, %ntid.x;
	mov.u32 	%r22, %tid.x;
	mad.lo.s32 	%r1, %r20, %r21, %r22;
	mov.u32 	%r23, %ctaid.y;
	mov.u32 	%r24, %ntid.y;
	mov.u32 	%r25, %tid.y;
	mad.lo.s32 	%r26, %r23, %r24, %r25;
	mov.u32 	%r3, %ctaid.z;
	setp.ge.s32 	%p1, %r1, %r16;
	setp.ge.s32 	%p2, %r26, %r18;
	or.pred  	%p3, %p1, %p2;
	setp.ge.s32 	%p4, %r3, %r19;
	or.pred  	%p5, %p3, %p4;
	@%p5 bra 	$L__BB2_15;
	cvt.rn.f64.s32 	%fd27, %r1;
	mul.f64 	%fd28, %fd24, %fd27;
	cvt.rn.f64.u32 	%fd29, %r26;
	mul.f64 	%fd1, %fd25, %fd29;
	cvt.rn.f64.u32 	%fd30, %r3;
	mul.f64 	%fd2, %fd26, %fd30;
	mad.lo.s32 	%r27, %r18, %r3, %r26;
	mad.lo.s32 	%r4, %r27, %r16, %r1;
	mul.f64 	%fd3, %fd28, 0d401921FB54442D18;
	abs.f64 	%fd4, %fd3;
	setp.neu.f64 	%p6, %fd4, 0d7FF0000000000000;
	@%p6 bra 	$L__BB2_3;
	mov.f64 	%fd36, 0d0000000000000000;
	mul.rn.f64 	%fd109, %fd3, %fd36;
	mov.b32 	%r43, 0;
	bra.uni 	$L__BB2_5;
$L__BB2_3:
	mul.f64 	%fd31, %fd3, 0d3FE45F306DC9C883;
	cvt.rni.s32.f64 	%r43, %fd31;
	cvt.rn.f64.s32 	%fd32, %r43;
	fma.rn.f64 	%fd33, %fd32, 0dBFF921FB54442D18, %fd3;
	fma.rn.f64 	%fd34, %fd32, 0dBC91A62633145C00, %fd33;
	fma.rn.f64 	%fd109, %fd32, 0dB97B839A252049C0, %fd34;
	setp.ltu.f64 	%p7, %fd4, 0d41E0000000000000;
	@%p7 bra 	$L__BB2_5;
	{ // callseq 3, 0
	.param .b64 param0;
	st.param.f64 	[param0], %fd3;
	.param .align 16 .b8 retval0[16];
	call.uni (retval0), 
	__internal_trig_reduction_slowpathd, 
	(
	param0
	);
	ld.param.f64 	%fd109, [retval0];
	ld.param.b32 	%r43, [retval0+8];
	} // callseq 3
$L__BB2_5:
	shl.b32 	%r30, %r43, 6;
	cvt.u64.u32 	%rd2, %r30;
	and.b64  	%rd3, %rd2, 64;
	mov.u64 	%rd4, __cudart_sin_cos_coeffs;
	add.s64 	%rd5, %rd4, %rd3;
	mul.rn.f64 	%fd37, %fd109, %fd109;
	and.b32  	%r31, %r43, 1;
	setp.eq.b32 	%p8, %r31, 1;
	selp.f64 	%fd38, 0dBDA8FF8320FD8164, 0d3DE5DB65F9785EBA, %p8;
	ld.global.nc.v2.f64 	{%fd39, %fd40}, [%rd5];
	fma.rn.f64 	%fd41, %fd38, %fd37, %fd39;
	fma.rn.f64 	%fd42, %fd41, %fd37, %fd40;
	ld.global.nc.v2.f64 	{%fd43, %fd44}, [%rd5+16];
	fma.rn.f64 	%fd45, %fd42, %fd37, %fd43;
	fma.rn.f64 	%fd46, %fd45, %fd37, %fd44;
	ld.global.nc.v2.f64 	{%fd47, %fd48}, [%rd5+32];
	fma.rn.f64 	%fd49, %fd46, %fd37, %fd47;
	fma.rn.f64 	%fd50, %fd49, %fd37, %fd48;
	fma.rn.f64 	%fd51, %fd50, %fd109, %fd109;
	fma.rn.f64 	%fd52, %fd50, %fd37, 0d3FF0000000000000;
	selp.f64 	%fd53, %fd52, %fd51, %p8;
	and.b32  	%r32, %r43, 2;
	setp.eq.s32 	%p9, %r32, 0;
	mov.f64 	%fd54, 0d0000000000000000;
	sub.f64 	%fd55, %fd54, %fd53;
	selp.f64 	%fd9, %fd53, %fd55, %p9;
	mul.f64 	%fd10, %fd1, 0d401921FB54442D18;
	abs.f64 	%fd11, %fd10;
	setp.neu.f64 	%p10, %fd11, 0d7FF0000000000000;
	@%p10 bra 	$L__BB2_7;
	mov.f64 	%fd61, 0d0000000000000000;
	mul.rn.f64 	%fd111, %fd10, %fd61;
	mov.b32 	%r45, 1;
	bra.uni 	$L__BB2_10;
$L__BB2_7:
	mul.f64 	%fd56, %fd10, 0d3FE45F306DC9C883;
	cvt.rni.s32.f64 	%r44, %fd56;
	cvt.rn.f64.s32 	%fd57, %r44;
	fma.rn.f64 	%fd58, %fd57, 0dBFF921FB54442D18, %fd10;
	fma.rn.f64 	%fd59, %fd57, 0dBC91A62633145C00, %fd58;
	fma.rn.f64 	%fd111, %fd57, 0dB97B839A252049C0, %fd59;
	setp.ltu.f64 	%p11, %fd11, 0d41E0000000000000;
	@%p11 bra 	$L__BB2_9;
	{ // callseq 4, 0
	.param .b64 param0;
	st.param.f64 	[param0], %fd10;
	.param .align 16 .b8 retval0[16];
	call.uni (retval0), 
	__internal_trig_reduction_slowpathd, 
	(
	param0
	);
	ld.param.f64 	%fd111, [retval0];
	ld.param.b32 	%r44, [retval0+8];
	} // callseq 4
$L__BB2_9:
	add.s32 	%r45, %r44, 1;
$L__BB2_10:
	shl.b32 	%r35, %r45, 6;
	cvt.u64.u32 	%rd6, %r35;
	and.b64  	%rd7, %rd6, 64;
	add.s64 	%rd9, %rd4, %rd7;
	mul.rn.f64 	%fd62, %fd111, %fd111;
	and.b32  	%r36, %r45, 1;
	setp.eq.b32 	%p12, %r36, 1;
	selp.f64 	%fd63, 0dBDA8FF8320FD8164, 0d3DE5DB65F9785EBA, %p12;
	ld.global.nc.v2.f64 	{%fd64, %fd65}, [%rd9];
	fma.rn.f64 	%fd66, %fd63, %fd62, %fd64;
	fma.rn.f64 	%fd67, %fd66, %fd62, %fd65;
	ld.global.nc.v2.f64 	{%fd68, %fd69}, [%rd9+16];
	fma.rn.f64 	%fd70, %fd67, %fd62, %fd68;
	fma.rn.f64 	%fd71, %fd70, %fd62, %fd69;
	ld.global.nc.v2.f64 	{%fd72, %fd73}, [%rd9+32];
	fma.rn.f64 	%fd74, %fd71, %fd62, %fd72;
	fma.rn.f64 	%fd75, %fd74, %fd62, %fd73;
	fma.rn.f64 	%fd76, %fd75, %fd111, %fd111;
	fma.rn.f64 	%fd77, %fd75, %fd62, 0d3FF0000000000000;
	selp.f64 	%fd78, %fd77, %fd76, %p12;
	and.b32  	%r37, %r45, 2;
	setp.eq.s32 	%p13, %r37, 0;
	mov.f64 	%fd79, 0d0000000000000000;
	sub.f64 	%fd80, %fd79, %fd78;
	selp.f64 	%fd81, %fd78, %fd80, %p13;
	mul.f64 	%fd17, %fd9, %fd81;
	mul.f64 	%fd18, %fd2, 0d401921FB54442D18;
	abs.f64 	%fd19, %fd18;
	setp.neu.f64 	%p14, %fd19, 0d7FF0000000000000;
	@%p14 bra 	$L__BB2_12;
	mov.f64 	%fd87, 0d0000000000000000;
	mul.rn.f64 	%fd112, %fd18, %fd87;
	mov.b32 	%r46, 0;
	bra.uni 	$L__BB2_14;
$L__BB2_12:
	mul.f64 	%fd82, %fd18, 0d3FE45F306DC9C883;
	cvt.rni.s32.f64 	%r46, %fd82;
	cvt.rn.f64.s32 	%fd83, %r46;
	fma.rn.f64 	%fd84, %fd83, 0dBFF921FB54442D18, %fd18;
	fma.rn.f64 	%fd85, %fd83, 0dBC91A62633145C00, %fd84;
	fma.rn.f64 	%fd112, %fd83, 0dB97B839A252049C0, %fd85;
	setp.ltu.f64 	%p15, %fd19, 0d41E0000000000000;
	@%p15 bra 	$L__BB2_14;
	{ // callseq 5, 0
	.param .b64 param0;
	st.param.f64 	[param0], %fd18;
	.param .align 16 .b8 retval0[16];
	call.uni (retval0), 
	__internal_trig_reduction_slowpathd, 
	(
	param0
	);
	ld.param.f64 	%fd112, [retval0];
	ld.param.b32 	%r46, [retval0+8];
	} // callseq 5
$L__BB2_14:
	shl.b32 	%r40, %r46, 6;
	cvt.u64.u32 	%rd10, %r40;
	and.b64  	%rd11, %rd10, 64;
	add.s64 	%rd13, %rd4, %rd11;
	mul.rn.f64 	%fd88, %fd112, %fd112;
	and.b32  	%r41, %r46, 1;
	setp.eq.b32 	%p16, %r41, 1;
	selp.f64 	%fd89, 0dBDA8FF8320FD8164, 0d3DE5DB65F9785EBA, %p16;
	ld.global.nc.v2.f64 	{%fd90, %fd91}, [%rd13];
	fma.rn.f64 	%fd92, %fd89, %fd88, %fd90;
	fma.rn.f64 	%fd93, %fd92, %fd88, %fd91;
	ld.global.nc.v2.f64 	{%fd94, %fd95}, [%rd13+16];
	fma.rn.f64 	%fd96, %fd93, %fd88, %fd94;
	fma.rn.f64 	%fd97, %fd96, %fd88, %fd95;
	ld.global.nc.v2.f64 	{%fd98, %fd99}, [%rd13+32];
	fma.rn.f64 	%fd100, %fd97, %fd88, %fd98;
	fma.rn.f64 	%fd101, %fd100, %fd88, %fd99;
	fma.rn.f64 	%fd102, %fd101, %fd112, %fd112;
	fma.rn.f64 	%fd103, %fd101, %fd88, 0d3FF0000000000000;
	selp.f64 	%fd104, %fd103, %fd102, %p16;
	and.b32  	%r42, %r46, 2;
	setp.eq.s32 	%p17, %r42, 0;
	mov.f64 	%fd105, 0d0000000000000000;
	sub.f64 	%fd106, %fd105, %fd104;
	selp.f64 	%fd107, %fd104, %fd106, %p17;
	mul.f64 	%fd108, %fd17, %fd107;
	cvta.to.global.u64 	%rd14, %rd1;
	mul.wide.s32 	%rd15, %r4, 8;
	add.s64 	%rd16, %rd14, %rd15;
	st.global.f64 	[%rd16], %fd108;
$L__BB2_15:
	ret;

}
	// .globl	_Z15jacobiIterationPdS_S_iiidddS_
.visible .entry _Z15jacobiIterationPdS_S_iiidddS_(
	.param .u64 .ptr .align 1 _Z15jacobiIterationPdS_S_iiidddS__param_0,
	.param .u64 .ptr .align 1 _Z15jacobiIterationPdS_S_iiidddS__param_1,
	.param .u64 .ptr .align 1 _Z15jacobiIterationPdS_S_iiidddS__param_2,
	.param .u32 _Z15jacobiIterationPdS_S_iiidddS__param_3,
	.param .u32 _Z15jacobiIterationPdS_S_iiidddS__param_4,
	.param .u32 _Z15jacobiIterationPdS_S_iiidddS__param_5,
	.param .f64 _Z15jacobiIterationPdS_S_iiidddS__param_6,
	.param .f64 _Z15jacobiIterationPdS_S_iiidddS__param_7,
	.param .f64 _Z15jacobiIterationPdS_S_iiidddS__param_8,
	.param .u64 .ptr .align 1 _Z15jacobiIterationPdS_S_iiidddS__param_9
)
{
	.reg .pred 	%p<32>;
	.reg .b32 	%r<56>;
	.reg .b64 	%rd<40>;
	.reg .b64 	%fd<142>;

	ld.param.u64 	%rd5, [_Z15jacobiIterationPdS_S_iiidddS__param_1];
	ld.param.u32 	%r19, [_Z15jacobiIterationPdS_S_iiidddS__param_3];
	ld.param.u32 	%r17, [_Z15jacobiIterationPdS_S_iiidddS__param_4];
	ld.param.u32 	%r18, [_Z15jacobiIterationPdS_S_iiidddS__param_5];
	ld.param.f64 	%fd24, [_Z15jacobiIterationPdS_S_iiidddS__param_6];
	ld.param.f64 	%fd25, [_Z15jacobiIterationPdS_S_iiidddS__param_7];
	ld.param.f64 	%fd26, [_Z15jacobiIterationPdS_S_iiidddS__param_8];
	ld.param.u64 	%rd6, [_Z15jacobiIterationPdS_S_iiidddS__param_9];
	cvta.to.global.u64 	%rd1, %rd6;
	cvta.to.global.u64 	%rd2, %rd5;
	mov.u32 	%r20, %ctaid.x;
	mov.u32 	%r21, %ntid.x;
	mov.u32 	%r22, %tid.x;
	mad.lo.s32 	%r23, %r20, %r21, %r22;
	mov.u32 	%r24, %ctaid.y;
	mov.u32 	%r25, %ntid.y;
	mov.u32 	%r26, %tid.y;
	mad.lo.s32 	%r2, %r24, %r25, %r26;
	mov.u32 	%r3, %ctaid.z;
	setp.lt.s32 	%p4, %r23, 1;
	add.s32 	%r27, %r19, -1;
	setp.ge.s32 	%p5, %r23, %r27;
	or.pred  	%p6, %p4, %p5;
	setp.eq.s32 	%p7, %r2, 0;
	mov.pred 	%p31, 0;
	or.pred  	%p8, %p7, %p6;
	@%p8 bra 	$L__BB3_2;
	add.s32 	%r28, %r17, -1;
	setp.lt.s32 	%p31, %r2, %r28;
$L__BB3_2:
	setp.eq.s32 	%p9, %r3, 0;
	not.pred 	%p10, %p31;
	or.pred  	%p11, %p9, %p10;
	add.s32 	%r30, %r18, -1;
	setp.ge.s32 	%p12, %r3, %r30;
	or.pred  	%p13, %p11, %p12;
	@%p13 bra 	$L__BB3_4;
	ld.param.u64 	%rd39, [_Z15jacobiIterationPdS_S_iiidddS__param_2];
	ld.param.u64 	%rd38, [_Z15jacobiIterationPdS_S_iiidddS__param_0];
	cvta.to.global.u64 	%rd23, %rd38;
	mad.lo.s32 	%r47, %r17, %r3, %r2;
	mad.lo.s32 	%r48, %r47, %r19, %r23;
	sub.s32 	%r49, %r48, %r19;
	mul.lo.s32 	%r50, %r17, %r19;
	sub.s32 	%r51, %r48, %r50;
	mul.wide.s32 	%rd24, %r48, 8;
	add.s64 	%rd25, %rd23, %rd24;
	ld.global.f64 	%fd109, [%rd25+-8];
	ld.global.f64 	%fd110, [%rd25+8];
	mul.wide.s32 	%rd26, %r49, 8;
	add.s64 	%rd27, %rd23, %rd26;
	ld.global.f64 	%fd111, [%rd27];
	mul.wide.s32 	%rd28, %r19, 8;
	add.s64 	%rd29, %rd25, %rd28;
	ld.global.f64 	%fd112, [%rd29];
	mul.wide.s32 	%rd30, %r51, 8;
	add.s64 	%rd31, %rd23, %rd30;
	ld.global.f64 	%fd113, [%rd31];
	mul.wide.s32 	%rd32, %r50, 8;
	add.s64 	%rd33, %rd25, %rd32;
	ld.global.f64 	%fd114, [%rd33];
	ld.global.f64 	%fd115, [%rd25];
	add.f64 	%fd116, %fd109, %fd110;
	mul.f64 	%fd117, %fd24, %fd24;
	div.rn.f64 	%fd118, %fd116, %fd117;
	add.f64 	%fd119, %fd111, %fd112;
	mul.f64 	%fd120, %fd25, %fd25;
	div.rn.f64 	%fd121, %fd119, %fd120;
	add.f64 	%fd122, %fd118, %fd121;
	add.f64 	%fd123, %fd113, %fd114;
	mul.f64 	%fd124, %fd26, %fd26;
	div.rn.f64 	%fd125, %fd123, %fd124;
	add.f64 	%fd126, %fd122, %fd125;
	cvta.to.global.u64 	%rd34, %rd39;
	add.s64 	%rd35, %rd34, %rd24;
	ld.global.f64 	%fd127, [%rd35];
	sub.f64 	%fd128, %fd126, %fd127;
	mov.f64 	%fd129, 0d4000000000000000;
	div.rn.f64 	%fd130, %fd129, %fd117;
	div.rn.f64 	%fd131, %fd129, %fd120;
	add.f64 	%fd132, %fd130, %fd131;
	div.rn.f64 	%fd133, %fd129, %fd124;
	add.f64 	%fd134, %fd132, %fd133;
	div.rn.f64 	%fd135, %fd128, %fd134;
	add.s64 	%rd36, %rd2, %rd24;
	st.global.f64 	[%rd36], %fd135;
	sub.f64 	%fd136, %fd135, %fd115;
	mul.f64 	%fd137, %fd136, %fd136;
	add.s64 	%rd37, %rd1, %rd24;
	st.global.f64 	[%rd37], %fd137;
	bra.uni 	$L__BB3_19;
$L__BB3_4:
	setp.ge.s32 	%p14, %r23, %r19;
	setp.ge.s32 	%p15, %r2, %r17;
	or.pred  	%p16, %p14, %p15;
	setp.ge.s32 	%p17, %r3, %r18;
	or.pred  	%p18, %p16, %p17;
	@%p18 bra 	$L__BB3_19;
	cvt.rn.f64.s32 	%fd27, %r23;
	mul.f64 	%fd28, %fd24, %fd27;
	cvt.rn.f64.u32 	%fd29, %r2;
	mul.f64 	%fd1, %fd25, %fd29;
	cvt.rn.f64.u32 	%fd30, %r3;
	mul.f64 	%fd2, %fd26, %fd30;
	mad.lo.s32 	%r31, %r17, %r3, %r2;
	mad.lo.s32 	%r4, %r31, %r19, %r23;
	mul.f64 	%fd3, %fd28, 0d401921FB54442D18;
	abs.f64 	%fd4, %fd3;
	setp.neu.f64 	%p19, %fd4, 0d7FF0000000000000;
	@%p19 bra 	$L__BB3_7;
	mov.f64 	%fd36, 0d0000000000000000;
	mul.rn.f64 	%fd138, %fd3, %fd36;
	mov.b32 	%r52, 0;
	bra.uni 	$L__BB3_9;
$L__BB3_7:
	mul.f64 	%fd31, %fd3, 0d3FE45F306DC9C883;
	cvt.rni.s32.f64 	%r52, %fd31;
	cvt.rn.f64.s32 	%fd32, %r52;
	fma.rn.f64 	%fd33, %fd32, 0dBFF921FB54442D18, %fd3;
	fma.rn.f64 	%fd34, %fd32, 0dBC91A62633145C00, %fd33;
	fma.rn.f64 	%fd138, %fd32, 0dB97B839A252049C0, %fd34;
	setp.ltu.f64 	%p20, %fd4, 0d41E0000000000000;
	@%p20 bra 	$L__BB3_9;
	{ // callseq 6, 0
	.param .b64 param0;
	st.param.f64 	[param0], %fd3;
	.param .align 16 .b8 retval0[16];
	call.uni (retval0), 
	__internal_trig_reduction_slowpathd, 
	(
	param0
	);
	ld.param.f64 	%fd138, [retval0];
	ld.param.b32 	%r52, [retval0+8];
	} // callseq 6
$L__BB3_9:
	shl.b32 	%r34, %r52, 6;
	cvt.u64.u32 	%rd7, %r34;
	and.b64  	%rd8, %rd7, 64;
	mov.u64 	%rd9, __cudart_sin_cos_coeffs;
	add.s64 	%rd10, %rd9, %rd8;
	mul.rn.f64 	%fd37, %fd138, %fd138;
	and.b32  	%r35, %r52, 1;
	setp.eq.b32 	%p21, %r35, 1;
	selp.f64 	%fd38, 0dBDA8FF8320FD8164, 0d3DE5DB65F9785EBA, %p21;
	ld.global.nc.v2.f64 	{%fd39, %fd40}, [%rd10];
	fma.rn.f64 	%fd41, %fd38, %fd37, %fd39;
	fma.rn.f64 	%fd42, %fd41, %fd37, %fd40;
	ld.global.nc.v2.f64 	{%fd43, %fd44}, [%rd10+16];
	fma.rn.f64 	%fd45, %fd42, %fd37, %fd43;
	fma.rn.f64 	%fd46, %fd45, %fd37, %fd44;
	ld.global.nc.v2.f64 	{%fd47, %fd48}, [%rd10+32];
	fma.rn.f64 	%fd49, %fd46, %fd37, %fd47;
	fma.rn.f64 	%fd50, %fd49, %fd37, %fd48;
	fma.rn.f64 	%fd51, %fd50, %fd138, %fd138;
	fma.rn.f64 	%fd52, %fd50, %fd37, 0d3FF0000000000000;
	selp.f64 	%fd53, %fd52, %fd51, %p21;
	and.b32  	%r36, %r52, 2;
	setp.eq.s32 	%p22, %r36, 0;
	mov.f64 	%fd54, 0d0000000000000000;
	sub.f64 	%fd55, %fd54, %fd53;
	selp.f64 	%fd9, %fd53, %fd55, %p22;
	mul.f64 	%fd10, %fd1, 0d401921FB54442D18;
	abs.f64 	%fd11, %fd10;
	setp.neu.f64 	%p23, %fd11, 0d7FF0000000000000;
	@%p23 bra 	$L__BB3_11;
	mov.f64 	%fd61, 0d0000000000000000;
	mul.rn.f64 	%fd140, %fd10, %fd61;
	mov.b32 	%r54, 1;
	bra.uni 	$L__BB3_14;
$L__BB3_11:
	mul.f64 	%fd56, %fd10, 0d3FE45F306DC9C883;
	cvt.rni.s32.f64 	%r53, %fd56;
	cvt.rn.f64.s32 	%fd57, %r53;
	fma.rn.f64 	%fd58, %fd57, 0dBFF921FB54442D18, %fd10;
	fma.rn.f64 	%fd59, %fd57, 0dBC91A62633145C00, %fd58;
	fma.rn.f64 	%fd140, %fd57, 0dB97B839A252049C0, %fd59;
	setp.ltu.f64 	%p24, %fd11, 0d41E0000000000000;
	@%p24 bra 	$L__BB3_13;
	{ // callseq 7, 0
	.param .b64 param0;
	st.param.f64 	[param0], %fd10;
	.param .align 16 .b8 retval0[16];
	call.uni (retval0), 
	__internal_trig_reduction_slowpathd, 
	(
	param0
	);
	ld.param.f64 	%fd140, [retval0];
	ld.param.b32 	%r53, [retval0+8];
	} // callseq 7
$L__BB3_13:
	add.s32 	%r54, %r53, 1;
$L__BB3_14:
	shl.b32 	%r39, %r54, 6;
	cvt.u64.u32 	%rd11, %r39;
	and.b64  	%rd12, %rd11, 64;
	add.s64 	%rd14, %rd9, %rd12;
	mul.rn.f64 	%fd62, %fd140, %fd140;
	and.b32  	%r40, %r54, 1;
	setp.eq.b32 	%p25, %r40, 1;
	selp.f64 	%fd63, 0dBDA8FF8320FD8164, 0d3DE5DB65F9785EBA, %p25;
	ld.global.nc.v2.f64 	{%fd64, %fd65}, [%rd14];
	fma.rn.f64 	%fd66, %fd63, %fd62, %fd64;
	fma.rn.f64 	%fd67, %fd66, %fd62, %fd65;
	ld.global.nc.v2.f64 	{%fd68, %fd69}, [%rd14+16];
	fma.rn.f64 	%fd70, %fd67, %fd62, %fd68;
	fma.rn.f64 	%fd71, %fd70, %fd62, %fd69;
	ld.global.nc.v2.f64 	{%fd72, %fd73}, [%rd14+32];
	fma.rn.f64 	%fd74, %fd71, %fd62, %fd72;
	fma.rn.f64 	%fd75, %fd74, %fd62, %fd73;
	fma.rn.f64 	%fd76, %fd75, %fd140, %fd140;
	fma.rn.f64 	%fd77, %fd75, %fd62, 0d3FF0000000000000;
	selp.f64 	%fd78, %fd77, %fd76, %p25;
	and.b32  	%r41, %r54, 2;
	setp.eq.s32 	%p26, %r41, 0;
	mov.f64 	%fd79, 0d0000000000000000;
	sub.f64 	%fd80, %fd79, %fd78;
	selp.f64 	%fd81, %fd78, %fd80, %p26;
	mul.f64 	%fd17, %fd9, %fd81;
	mul.f64 	%fd18, %fd2, 0d401921FB54442D18;
	abs.f64 	%fd19, %fd18;
	setp.neu.f64 	%p27, %fd19, 0d7FF0000000000000;
	@%p27 bra 	$L__BB3_16;
	mov.f64 	%fd87, 0d0000000000000000;
	mul.rn.f64 	%fd141, %fd18, %fd87;
	mov.b32 	%r55, 0;
	bra.uni 	$L__BB3_18;
$L__BB3_16:
	mul.f64 	%fd82, %fd18, 0d3FE45F306DC9C883;
	cvt.rni.s32.f64 	%r55, %fd82;
	cvt.rn.f64.s32 	%fd83, %r55;
	fma.rn.f64 	%fd84, %fd83, 0dBFF921FB54442D18, %fd18;
	fma.rn.f64 	%fd85, %fd83, 0dBC91A62633145C00, %fd84;
	fma.rn.f64 	%fd141, %fd83, 0dB97B839A252049C0, %fd85;
	setp.ltu.f64 	%p28, %fd19, 0d41E0000000000000;
	@%p28 bra 	$L__BB3_18;
	{ // callseq 8, 0
	.param .b64 param0;
	st.param.f64 	[param0], %fd18;
	.param .align 16 .b8 retval0[16];
	call.uni (retval0), 
	__internal_trig_reduction_slowpathd, 
	(
	param0
	);
	ld.param.f64 	%fd141, [retval0];
	ld.param.b32 	%r55, [retval0+8];
	} // callseq 8
$L__BB3_18:
	shl.b32 	%r44, %r55, 6;
	cvt.u64.u32 	%rd15, %r44;
	and.b64  	%rd16, %rd15, 64;
	add.s64 	%rd18, %rd9, %rd16;
	mul.rn.f64 	%fd88, %fd141, %fd141;
	and.b32  	%r45, %r55, 1;
	setp.eq.b32 	%p29, %r45, 1;
	selp.f64 	%fd89, 0dBDA8FF8320FD8164, 0d3DE5DB65F9785EBA, %p29;
	ld.global.nc.v2.f64 	{%fd90, %fd91}, [%rd18];
	fma.rn.f64 	%fd92, %fd89, %fd88, %fd90;
	fma.rn.f64 	%fd93, %fd92, %fd88, %fd91;
	ld.global.nc.v2.f64 	{%fd94, %fd95}, [%rd18+16];
	fma.rn.f64 	%fd96, %fd93, %fd88, %fd94;
	fma.rn.f64 	%fd97, %fd96, %fd88, %fd95;
	ld.global.nc.v2.f64 	{%fd98, %fd99}, [%rd18+32];
	fma.rn.f64 	%fd100, %fd97, %fd88, %fd98;
	fma.rn.f64 	%fd101, %fd100, %fd88, %fd99;
	fma.rn.f64 	%fd102, %fd101, %fd141, %fd141;
	fma.rn.f64 	%fd103, %fd101, %fd88, 0d3FF0000000000000;
	selp.f64 	%fd104, %fd103, %fd102, %p29;
	and.b32  	%r46, %r55, 2;
	setp.eq.s32 	%p30, %r46, 0;
	mov.f64 	%fd105, 0d0000000000000000;
	sub.f64 	%fd106, %fd105, %fd104;
	selp.f64 	%fd107, %fd104, %fd106, %p30;
	mul.f64 	%fd108, %fd17, %fd107;
	mul.wide.s32 	%rd19, %r4, 8;
	add.s64 	%rd20, %rd2, %rd19;
	st.global.f64 	[%rd20], %fd108;
	add.s64 	%rd21, %rd1, %rd19;
	mov.b64 	%rd22, 0;
	st.global.u64 	[%rd21], %rd22;
$L__BB3_19:
	ret;

}
	// .globl	_Z15computeResidualPdS_S_iiiddd
.visible .entry _Z15computeResidualPdS_S_iiiddd(
	.param .u64 .ptr .align 1 _Z15computeResidualPdS_S_iiiddd_param_0,
	.param .u64 .ptr .align 1 _Z15computeResidualPdS_S_iiiddd_param_1,
	.param .u64 .ptr .align 1 _Z15computeResidualPdS_S_iiiddd_param_2,
	.param .u32 _Z15computeResidualPdS_S_iiiddd_param_3,
	.param .u32 _Z15computeResidualPdS_S_iiiddd_param_4,
	.param .u32 _Z15computeResidualPdS_S_iiiddd_param_5,
	.param .f64 _Z15computeResidualPdS_S_iiiddd_param_6,
	.param .f64 _Z15computeResidualPdS_S_iiiddd_param_7,
	.param .f64 _Z15computeResidualPdS_S_iiiddd_param_8
)
{
	.reg .pred 	%p<20>;
	.reg .b32 	%r<26>;
	.reg .b64 	%rd<22>;
	.reg .b64 	%fd<29>;

	ld.param.u64 	%rd2, [_Z15computeResidualPdS_S_iiiddd_param_0];
	ld.param.u64 	%rd3, [_Z15computeResidualPdS_S_iiiddd_param_1];
	ld.param.u64 	%rd4, [_Z15computeResidualPdS_S_iiiddd_param_2];
	ld.param.u32 	%r7, [_Z15computeResidualPdS_S_iiiddd_param_3];
	ld.param.u32 	%r5, [_Z15computeResidualPdS_S_iiiddd_param_4];
	ld.param.u32 	%r6, [_Z15computeResidualPdS_S_iiiddd_param_5];
	ld.param.f64 	%fd1, [_Z15computeResidualPdS_S_iiiddd_param_6];
	ld.param.f64 	%fd2, [_Z15computeResidualPdS_S_iiiddd_param_7];
	ld.param.f64 	%fd3, [_Z15computeResidualPdS_S_iiiddd_param_8];
	cvta.to.global.u64 	%rd1, %rd4;
	mov.u32 	%r8, %ctaid.x;
	mov.u32 	%r9, %ntid.x;
	mov.u32 	%r10, %tid.x;
	mad.lo.s32 	%r11, %r8, %r9, %r10;
	mov.u32 	%r12, %ctaid.y;
	mov.u32 	%r13, %ntid.y;
	mov.u32 	%r14, %tid.y;
	mad.lo.s32 	%r2, %r12, %r13, %r14;
	mov.u32 	%r3, %ctaid.z;
	setp.lt.s32 	%p4, %r11, 1;
	add.s32 	%r15, %r7, -1;
	setp.ge.s32 	%p5, %r11, %r15;
	or.pred  	%p6, %p4, %p5;
	setp.eq.s32 	%p7, %r2, 0;
	mov.pred 	%p19, 0;
	or.pred  	%p8, %p7, %p6;
	@%p8 bra 	$L__BB4_2;
	add.s32 	%r16, %r5, -1;
	setp.lt.s32 	%p19, %r2, %r16;
$L__BB4_2:
	setp.eq.s32 	%p9, %r3, 0;
	not.pred 	%p10, %p19;
	or.pred  	%p11, %p9, %p10;
	add.s32 	%r18, %r6, -1;
	setp.ge.s32 	%p12, %r3, %r18;
	or.pred  	%p13, %p11, %p12;
	@%p13 bra 	$L__BB4_4;
	cvta.to.global.u64 	%rd8, %rd2;
	mad.lo.s32 	%r21, %r5, %r3, %r2;
	mad.lo.s32 	%r22, %r21, %r7, %r11;
	sub.s32 	%r23, %r22, %r7;
	mul.lo.s32 	%r24, %r5, %r7;
	sub.s32 	%r25, %r22, %r24;
	mul.wide.s32 	%rd9, %r22, 8;
	add.s64 	%rd10, %rd8, %rd9;
	ld.global.f64 	%fd4, [%rd10+8];
	ld.global.f64 	%fd5, [%rd10];
	add.f64 	%fd6, %fd5, %fd5;
	sub.f64 	%fd7, %fd4, %fd6;
	ld.global.f64 	%fd8, [%rd10+-8];
	add.f64 	%fd9, %fd8, %fd7;
	mul.f64 	%fd10, %fd1, %fd1;
	div.rn.f64 	%fd11, %fd9, %fd10;
	mul.wide.s32 	%rd11, %r7, 8;
	add.s64 	%rd12, %rd10, %rd11;
	ld.global.f64 	%fd12, [%rd12];
	sub.f64 	%fd13, %fd12, %fd6;
	mul.wide.s32 	%rd13, %r23, 8;
	add.s64 	%rd14, %rd8, %rd13;
	ld.global.f64 	%fd14, [%rd14];
	add.f64 	%fd15, %fd14, %fd13;
	mul.f64 	%fd16, %fd2, %fd2;
	div.rn.f64 	%fd17, %fd15, %fd16;
	add.f64 	%fd18, %fd11, %fd17;
	mul.wide.s32 	%rd15, %r24, 8;
	add.s64 	%rd16, %rd10, %rd15;
	ld.global.f64 	%fd19, [%rd16];
	sub.f64 	%fd20, %fd19, %fd6;
	mul.wide.s32 	%rd17, %r25, 8;
	add.s64 	%rd18, %rd8, %rd17;
	ld.global.f64 	%fd21, [%rd18];
	add.f64 	%fd22, %fd21, %fd20;
	mul.f64 	%fd23, %fd3, %fd3;
	div.rn.f64 	%fd24, %fd22, %fd23;
	add.f64 	%fd25, %fd18, %fd24;
	cvta.to.global.u64 	%rd19, %rd3;
	add.s64 	%rd20, %rd19, %rd9;
	ld.global.f64 	%fd26, [%rd20];
	sub.f64 	%fd27, %fd25, %fd26;
	mul.f64 	%fd28, %fd27, %fd27;
	add.s64 	%rd21, %rd1, %rd9;
	st.global.f64 	[%rd21], %fd28;
	bra.uni 	$L__BB4_6;
$L__BB4_4:
	setp.ge.s32 	%p14, %r11, %r7;
	setp.ge.s32 	%p15, %r2, %r5;
	or.pred  	%p16, %p14, %p15;
	setp.ge.s32 	%p17, %r3, %r6;
	or.pred  	%p18, %p16, %p17;
	@%p18 bra 	$L__BB4_6;
	mad.lo.s32 	%r19, %r5, %r3, %r2;
	mad.lo.s32 	%r20, %r19, %r7, %r11;
	mul.wide.s32 	%rd5, %r20, 8;
	add.s64 	%rd6, %rd1, %rd5;
	mov.b64 	%rd7, 0;
	st.global.u64 	[%rd6], %rd7;
$L__BB4_6:
	ret;

}
	// .globl	_Z12computeErrorPdS_S_iii
.visible .entry _Z12computeErrorPdS_S_iii(
	.param .u64 .ptr .align 1 _Z12computeErrorPdS_S_iii_param_0,
	.param .u64 .ptr .align 1 _Z12computeErrorPdS_S_iii_param_1,
	.param .u64 .ptr .align 1 _Z12computeErrorPdS_S_iii_param_2,
	.param .u32 _Z12computeErrorPdS_S_iii_param_3,
	.param .u32 _Z12computeErrorPdS_S_iii_param_4,
	.param .u32 _Z12computeErrorPdS_S_iii_param_5
)
{
	.reg .pred 	%p<6>;
	.reg .b32 	%r<17>;
	.reg .b64 	%rd<11>;
	.reg .b64 	%fd<5>;

	ld.param.u64 	%rd1, [_Z12computeErrorPdS_S_iii_param_0];
	ld.param.u64 	%rd2, [_Z12computeErrorPdS_S_iii_param_1];
	ld.param.u64 	%rd3, [_Z12computeErrorPdS_S_iii_param_2];
	ld.param.u32 	%r4, [_Z12computeErrorPdS_S_iii_param_3];
	ld.param.u32 	%r6, [_Z12computeErrorPdS_S_iii_param_4];
	ld.param.u32 	%r7, [_Z12computeErrorPdS_S_iii_param_5];
	mov.u32 	%r8, %ctaid.x;
	mov.u32 	%r9, %ntid.x;
	mov.u32 	%r10, %tid.x;
	mad.lo.s32 	%r1, %r8, %r9, %r10;
	mov.u32 	%r11, %ctaid.y;
	mov.u32 	%r12, %ntid.y;
	mov.u32 	%r13, %tid.y;
	mad.lo.s32 	%r14, %r11, %r12, %r13;
	mov.u32 	%r3, %ctaid.z;
	setp.ge.s32 	%p1, %r1, %r4;
	setp.ge.s32 	%p2, %r14, %r6;
	or.pred  	%p3, %p1, %p2;
	setp.ge.s32 	%p4, %r3, %r7;
	or.pred  	%p5, %p3, %p4;
	@%p5 bra 	$L__BB5_2;
	cvta.to.global.u64 	%rd4, %rd1;
	cvta.to.global.u64 	%rd5, %rd2;
	cvta.to.global.u64 	%rd6, %rd3;
	mad.lo.s32 	%r15, %r6, %r3, %r14;
	mad.lo.s32 	%r16, %r15, %r4, %r1;
	mul.wide.s32 	%rd7, %r16, 8;
	add.s64 	%rd8, %rd4, %rd7;
	ld.global.f64 	%fd1, [%rd8];
	add.s64 	%rd9, %rd5, %rd7;
	ld.global.f64 	%fd2, [%rd9];
	sub.f64 	%fd3, %fd1, %fd2;
	mul.f64 	%fd4, %fd3, %fd3;
	add.s64 	%rd10, %rd6, %rd7;
	st.global.f64 	[%rd10], %fd4;
$L__BB5_2:
	ret;

}
.func  (.param .align 16 .b8 func_retval0[16]) __internal_trig_reduction_slowpathd(
	.param .b64 __internal_trig_reduction_slowpathd_param_0
)
{
	.local .align 8 .b8 	__local_depot6[40];
	.reg .b64 	%SP;
	.reg .b64 	%SPL;
	.reg .pred 	%p<10>;
	.reg .b32 	%r<47>;
	.reg .b64 	%rd<74>;
	.reg .b64 	%fd<5>;

	mov.u64 	%SPL, __local_depot6;
	ld.param.f64 	%fd4, [__internal_trig_reduction_slowpathd_param_0];
	add.u64 	%rd1, %SPL, 0;
	{
	.reg .b32 %temp; 
	mov.b64 	{%temp, %r1}, %fd4;
	}
	shr.u32 	%r2, %r1, 20;
	and.b32  	%r3, %r2, 2047;
	setp.eq.s32 	%p1, %r3, 2047;
	mov.b32 	%r46, 0;
	@%p1 bra 	$L__BB6_9;
	add.s32 	%r20, %r3, -1024;
	mov.b64 	%rd20, %fd4;
	shl.b64 	%rd2, %rd20, 11;
	shr.u32 	%r4, %r20, 6;
	sub.s32 	%r45, 15, %r4;
	sub.s32 	%r21, 19, %r4;
	setp.lt.u32 	%p2, %r20, 128;
	selp.b32 	%r6, 18, %r21, %p2;
	setp.ge.s32 	%p3, %r45, %r6;
	mov.b64 	%rd70, 0;
	@%p3 bra 	$L__BB6_4;
	add.s32 	%r23, %r6, %r4;
	neg.s32 	%r43, %r23;
	or.b64  	%rd3, %rd2, -9223372036854775808;
	mov.b64 	%rd70, 0;
	mov.b32 	%r42, 0;
	mov.u64 	%rd25, __cudart_i2opi_d;
	mov.u32 	%r44, %r45;
$L__BB6_3:
	.pragma "nounroll";
	mul.wide.s32 	%rd22, %r42, 8;
	add.s64 	%rd23, %rd1, %rd22;
	mul.wide.s32 	%rd24, %r44, 8;
	add.s64 	%rd26, %rd25, %rd24;
	ld.global.nc.u64 	%rd27, [%rd26];
	{
	.reg .u32 %r0, %r1, %r2, %r3, %alo, %ahi, %blo, %bhi, %clo, %chi;
	mov.b64 	{%alo,%ahi}, %rd27;
	mov.b64 	{%blo,%bhi}, %rd3;
	mov.b64 	{%clo,%chi}, %rd70;
	mad.lo.cc.u32 	%r0, %alo, %blo, %clo;
	madc.hi.cc.u32 	%r1, %alo, %blo, %chi;
	madc.hi.u32 	%r2, %alo, %bhi, 0;
	mad.lo.cc.u32 	%r1, %alo, %bhi, %r1;
	madc.hi.cc.u32 	%r2, %ahi, %blo, %r2;
	madc.hi.u32 	%r3, %ahi, %bhi, 0;
	mad.lo.cc.u32 	%r1, %ahi, %blo, %r1;
	madc.lo.cc.u32 	%r2, %ahi, %bhi, %r2;
	addc.u32 	%r3, %r3, 0;
	mov.b64 	%rd28, {%r0,%r1};
	mov.b64 	%rd70, {%r2,%r3};
	}
	st.local.u64 	[%rd23], %rd28;
	add.s32 	%r44, %r44, 1;
	add.s32 	%r43, %r43, 1;
	add.s32 	%r42, %r42, 1;
	setp.ne.s32 	%p4, %r43, -15;
	mov.u32 	%r45, %r6;
	@%p4 bra 	$L__BB6_3;
$L__BB6_4:
	cvt.s64.s32 	%rd29, %r45;
	cvt.u64.u32 	%rd30, %r4;
	add.s64 	%rd31, %rd30, %rd29;
	shl.b64 	%rd32, %rd31, 3;
	add.s64 	%rd33, %rd1, %rd32;
	st.local.u64 	[%rd33+-120], %rd70;
	and.b32  	%r15, %r2, 63;
	ld.local.u64 	%rd72, [%rd1+16];
	ld.local.u64 	%rd71, [%rd1+24];
	setp.eq.s32 	%p5, %r15, 0;
	@%p5 bra 	$L__BB6_6;
	shl.b64 	%rd34, %rd71, %r15;
	shr.u64 	%rd35, %rd72, 1;
	xor.b32  	%r24, %r15, 63;
	shr.u64 	%rd36, %rd35, %r24;
	or.b64  	%rd71, %rd34, %rd36;
	ld.local.u64 	%rd37, [%rd1+8];
	shl.b64 	%rd38, %rd72, %r15;
	shr.u64 	%rd39, %rd37, 1;
	shr.u64 	%rd40, %rd39, %r24;
	or.b64  	%rd72, %rd38, %rd40;
$L__BB6_6:
	and.b32  	%r25, %r1, -2147483648;
	shr.u64 	%rd41, %rd71, 62;
	cvt.u32.u64 	%r26, %rd41;
	mov.b64 	{%r27, %r28}, %rd71;
	mov.b64 	{%r29, %r30}, %rd72;
	shf.l.wrap.b32 	%r31, %r30, %r27, 2;
	shf.l.wrap.b32 	%r32, %r27, %r28, 2;
	mov.b64 	%rd42, {%r31, %r32};
	shl.b64 	%rd43, %rd72, 2;
	shr.u64 	%rd44, %rd42, 63;
	cvt.u32.u64 	%r33, %rd44;
	add.s32 	%r34, %r33, %r26;
	setp.eq.s32 	%p6, %r25, 0;
	neg.s32 	%r35, %r34;
	selp.b32 	%r46, %r34, %r35, %p6;
	setp.gt.s64 	%p7, %rd42, -1;
	mov.b64 	%rd45, 0;
	{
	.reg .u32 %r0, %r1, %r2, %r3, %a0, %a1, %a2, %a3, %b0, %b1, %b2, %b3;
	mov.b64 	{%a0,%a1}, %rd45;
	mov.b64 	{%a2,%a3}, %rd45;
	mov.b64 	{%b0,%b1}, %rd43;
	mov.b64 	{%b2,%b3}, %rd42;
	sub.cc.u32 	%r0, %a0, %b0;
	subc.cc.u32 	%r1, %a1, %b1;
	subc.cc.u32 	%r2, %a2, %b2;
	subc.u32 	%r3, %a3, %b3;
	mov.b64 	%rd46, {%r0,%r1};
	mov.b64 	%rd47, {%r2,%r3};
	}
	xor.b32  	%r36, %r25, -2147483648;
	selp.b64 	%rd73, %rd42, %rd47, %p7;
	selp.b64 	%rd14, %rd43, %rd46, %p7;
	selp.b32 	%r17, %r25, %r36, %p7;
	clz.b64 	%r37, %rd73;
	cvt.u64.u32 	%rd15, %r37;
	setp.eq.s32 	%p8, %r37, 0;
	@%p8 bra 	$L__BB6_8;
	cvt.u32.u64 	%r38, %rd15;
	and.b32  	%r39, %r38, 63;
	shl.b64 	%rd48, %rd73, %r39;
	shr.u64 	%rd49, %rd14, 1;
	not.b32 	%r40, %r38;
	and.b32  	%r41, %r40, 63;
	shr.u64 	%rd50, %rd49, %r41;
	or.b64  	%rd73, %rd48, %rd50;
$L__BB6_8:
	mov.b64 	%rd51, -3958705157555305931;
	{
	.reg .u32 %r0, %r1, %r2, %r3, %alo, %ahi, %blo, %bhi;
	mov.b64 	{%alo,%ahi}, %rd73;
	mov.b64 	{%blo,%bhi}, %rd51;
	mul.lo.u32 	%r0, %alo, %blo;
	mul.hi.u32 	%r1, %alo, %blo;
	mad.lo.cc.u32 	%r1, %alo, %bhi, %r1;
	madc.hi.u32 	%r2, %alo, %bhi, 0;
	mad.lo.cc.u32 	%r1, %ahi, %blo, %r1;
	madc.hi.cc.u32 	%r2, %ahi, %blo, %r2;
	madc.hi.u32 	%r3, %ahi, %bhi, 0;
	mad.lo.cc.u32 	%r2, %ahi, %bhi, %r2;
	addc.u32 	%r3, %r3, 0;
	mov.b64 	%rd52, {%r0,%r1};
	mov.b64 	%rd53, {%r2,%r3};
	}
	setp.gt.s64 	%p9, %rd53, 0;
	{
	.reg .u32 %r0, %r1, %r2, %r3, %a0, %a1, %a2, %a3, %b0, %b1, %b2, %b3;
	mov.b64 	{%a0,%a1}, %rd52;
	mov.b64 	{%a2,%a3}, %rd53;
	mov.b64 	{%b0,%b1}, %rd52;
	mov.b64 	{%b2,%b3}, %rd53;
	add.cc.u32 	%r0, %a0, %b0;
	addc.cc.u32 	%r1, %a1, %b1;
	addc.cc.u32 	%r2, %a2, %b2;
	addc.u32 	%r3, %a3, %b3;
	mov.b64 	%rd54, {%r0,%r1};
	mov.b64 	%rd55, {%r2,%r3};
	}
	selp.b64 	%rd56, %rd55, %rd53, %p9;
	selp.s64 	%rd57, -1, 0, %p9;
	sub.s64 	%rd58, %rd57, %rd15;
	cvt.u64.u32 	%rd59, %r17;
	shl.b64 	%rd60, %rd59, 32;
	add.s64 	%rd61, %rd56, 1;
	shr.u64 	%rd62, %rd61, 10;
	add.s64 	%rd63, %rd62, 1;
	shr.u64 	%rd64, %rd63, 1;
	shl.b64 	%rd65, %rd58, 52;
	add.s64 	%rd66, %rd65, %rd64;
	add.s64 	%rd67, %rd66, 4602678819172646912;
	or.b64  	%rd68, %rd67, %rd60;
	mov.b64 	%fd4, %rd68;
$L__BB6_9:
	st.param.f64 	[func_retval0], %fd4;
	st.param.b32 	[func_retval0+8], %r46;
	ret;

}


// ===== COMPILED SASS (sm_100) =====

	.target	sm_100

	.elftype	@"ET_EXEC"


//--------------------- .note.nv.tkinfo           --------------------------
	.section	.note.nv.tkinfo,"",@"SHT_NOTE"
	.sectionflags	@"SHF_NOTE_NV_TKINFO"
	.tkinfo
        /*0018*/ 	.word	0x00000002
        /*0030*/ 	.string	""
        /*0030*/ 	.string	"ptxas"
        /*0030*/ 	.string	"Cuda compilation tools, release 13.0, V13.0.88"
        /*0030*/ 	.string	"Build cuda_13.0.r13.0/compiler.36424714_0"
        /*0030*/ 	.string	"-arch sm_100 -m 64 "



//--------------------- .note.nv.cuinfo           --------------------------
	.section	.note.nv.cuinfo,"",@"SHT_NOTE"
	.sectionflags	@"SHF_NOTE_NV_CUINFO"
        /*0018*/ 	.short	0x0002
        /*001a*/ 	.short	0x0064
        /*001c*/ 	.short	0x0082
	.zero		2


//--------------------- .nv.info                  --------------------------
	.section	.nv.info,"",@"SHT_CUDA_INFO"
	.align	4


	//----- nvinfo : EIATTR_REGCOUNT
	.align		4
        /*0000*/ 	.byte	0x04, 0x2f
        /*0002*/ 	.short	(.L_3 - .L_2)
	.align		4
.L_2:
        /*0004*/ 	.word	index@(_Z13initializePhiPdS_iii)
        /*0008*/ 	.word	0x0000000c


	//----- nvinfo : EIATTR_FRAME_SIZE
	.align		4
.L_3:
        /*000c*/ 	.byte	0x04, 0x11
        /*000e*/ 	.short	(.L_5 - .L_4)
	.align		4
.L_4:
        /*0010*/ 	.word	index@(_Z13initializePhiPdS_iii)
        /*0014*/ 	.word	0x00000000


	//----- nvinfo : EIATTR_REGCOUNT
	.align		4
.L_5:
        /*0018*/ 	.byte	0x04, 0x2f
        /*001a*/ 	.short	(.L_7 - .L_6)
	.align		4
.L_6:
        /*001c*/ 	.word	index@(_Z11initializeFPdiiiddd)
        /*0020*/ 	.word	0x0000001e


	//----- nvinfo : EIATTR_FRAME_SIZE
	.align		4
.L_7:
        /*0024*/ 	.byte	0x04, 0x11
        /*0026*/ 	.short	(.L_9 - .L_8)
	.align		4
.L_8:
        /*0028*/ 	.word	index@($_Z11initializeFPdiiiddd$__internal_trig_reduction_slowpathd)
        /*002c*/ 	.word	0x00000028


	//----- nvinfo : EIATTR_FRAME_SIZE
	.align		4
.L_9:
        /*0030*/ 	.byte	0x04, 0x11
        /*0032*/ 	.short	(.L_11 - .L_10)
	.align		4
.L_10:
        /*0034*/ 	.word	index@(_Z11initializeFPdiiiddd)
        /*0038*/ 	.word	0x00000028


	//----- nvinfo : EIATTR_REGCOUNT
	.align		4
.L_11:
        /*003c*/ 	.byte	0x04, 0x2f
        /*003e*/ 	.short	(.L_13 - .L_12)
	.align		4
.L_12:
        /*0040*/ 	.word	index@(_Z20computeExactSolutionPdiiiddd)
        /*0044*/ 	.word	0x0000001e


	//----- nvinfo : EIATTR_FRAME_SIZE
	.align		4
.L_13:
        /*0048*/ 	.byte	0x04, 0x11
        /*004a*/ 	.short	(.L_15 - .L_14)
	.align		4
.L_14:
        /*004c*/ 	.word	index@($_Z20computeExactSolutionPdiiiddd$__internal_trig_reduction_slowpathd)
        /*0050*/ 	.word	0x00000028


	//----- nvinfo : EIATTR_FRAME_SIZE
	.align		4
.L_15:
        /*0054*/ 	.byte	0x04, 0x11
        /*0056*/ 	.short	(.L_17 - .L_16)
	.align		4
.L_16:
        /*0058*/ 	.word	index@(_Z20computeExactSolutionPdiiiddd)
        /*005c*/ 	.word	0x00000028


	//----- nvinfo : EIATTR_REGCOUNT
	.align		4
.L_17:
        /*0060*/ 	.byte	0x04, 0x2f
        /*0062*/ 	.short	(.L_19 - .L_18)
	.align		4
.L_18:
        /*0064*/ 	.word	index@(_Z15jacobiIterationPdS_S_iiidddS_)
        /*0068*/ 	.word	0x00000028


	//----- nvinfo : EIATTR_FRAME_SIZE
	.align		4
.L_19:
        /*006c*/ 	.byte	0x04, 0x11
        /*006e*/ 	.short	(.L_21 - .L_20)
	.align		4
.L_20:
        /*0070*/ 	.word	index@($_Z15jacobiIterationPdS_S_iiidddS_$__internal_trig_reduction_slowpathd)
        /*0074*/ 	.word	0x00000028


	//----- nvinfo : EIATTR_FRAME_SIZE
	.align		4
.L_21:
        /*0078*/ 	.byte	0x04, 0x11
        /*007a*/ 	.short	(.L_23 - .L_22)
	.align		4
.L_22:
        /*007c*/ 	.word	index@($__internal_1_$__cuda_sm20_div_rn_f64_full)
        /*0080*/ 	.word	0x00000028


	//----- nvinfo : EIATTR_FRAME_SIZE
	.align		4
.L_23:
        /*0084*/ 	.byte	0x04, 0x11
        /*0086*/ 	.short	(.L_25 - .L_24)
	.align		4
.L_24:
        /*0088*/ 	.word	index@(_Z15jacobiIterationPdS_S_iiidddS_)
        /*008c*/ 	.word	0x00000028


	//----- nvinfo : EIATTR_REGCOUNT
	.align		4
.L_25:
        /*0090*/ 	.byte	0x04, 0x2f
        /*0092*/ 	.short	(.L_27 - .L_26)
	.align		4
.L_26:
        /*0094*/ 	.word	index@(_Z15computeResidualPdS_S_iiiddd)
        /*0098*/ 	.word	0x00000020


	//----- nvinfo : EIATTR_FRAME_SIZE
	.align		4
.L_27:
        /*009c*/ 	.byte	0x04, 0x11
        /*009e*/ 	.short	(.L_29 - .L_28)
	.align		4
.L_28:
        /*00a0*/ 	.word	index@($__internal_0_$__cuda_sm20_div_rn_f64_full)
        /*00a4*/ 	.word	0x00000000


	//----- nvinfo : EIATTR_FRAME_SIZE
	.align		4
.L_29:
        /*00a8*/ 	.byte	0x04, 0x11
        /*00aa*/ 	.short	(.L_31 - .L_30)
	.align		4
.L_30:
        /*00ac*/ 	.word	index@(_Z15computeResidualPdS_S_iiiddd)
        /*00b0*/ 	.word	0x00000000


	//----- nvinfo : EIATTR_REGCOUNT
	.align		4
.L_31:
        /*00b4*/ 	.byte	0x04, 0x2f
        /*00b6*/ 	.short	(.L_33 - .L_32)
	.align		4
.L_32:
        /*00b8*/ 	.word	index@(_Z12computeErrorPdS_S_iii)
        /*00bc*/ 	.word	0x0000000e


	//----- nvinfo : EIATTR_FRAME_SIZE
	.align		4
.L_33:
        /*00c0*/ 	.byte	0x04, 0x11
        /*00c2*/ 	.short	(.L_35 - .L_34)
	.align		4
.L_34:
        /*00c4*/ 	.word	index@(_Z12computeErrorPdS_S_iii)
        /*00c8*/ 	.word	0x00000000


	//----- nvinfo : EIATTR_MIN_STACK_SIZE
	.align		4
.L_35:
        /*00cc*/ 	.byte	0x04, 0x12
        /*00ce*/ 	.short	(.L_37 - .L_36)
	.align		4
.L_36:
        /*00d0*/ 	.word	index@(_Z12computeErrorPdS_S_iii)
        /*00d4*/ 	.word	0x00000000


	//----- nvinfo : EIATTR_MIN_STACK_SIZE
	.align		4
.L_37:
        /*00d8*/ 	.byte	0x04, 0x12
        /*00da*/ 	.short	(.L_39 - .L_38)
	.align		4
.L_38:
        /*00dc*/ 	.word	index@(_Z15computeResidualPdS_S_iiiddd)
        /*00e0*/ 	.word	0x00000000


	//----- nvinfo : EIATTR_MIN_STACK_SIZE
	.align		4
.L_39:
        /*00e4*/ 	.byte	0x04, 0x12
        /*00e6*/ 	.short	(.L_41 - .L_40)
	.align		4
.L_40:
        /*00e8*/ 	.word	index@(_Z15jacobiIterationPdS_S_iiidddS_)
        /*00ec*/ 	.word	0x00000028


	//----- nvinfo : EIATTR_MIN_STACK_SIZE
	.align		4
.L_41:
        /*00f0*/ 	.byte	0x04, 0x12
        /*00f2*/ 	.short	(.L_43 - .L_42)
	.align		4
.L_42:
        /*00f4*/ 	.word	index@(_Z20computeExactSolutionPdiiiddd)
        /*00f8*/ 	.word	0x00000028


	//----- nvinfo : EIATTR_MIN_STACK_SIZE
	.align		4
.L_43:
        /*00fc*/ 	.byte	0x04, 0x12
        /*00fe*/ 	.short	(.L_45 - .L_44)
	.align		4
.L_44:
        /*0100*/ 	.word	index@(_Z11initializeFPdiiiddd)
        /*0104*/ 	.word	0x00000028


	//----- nvinfo : EIATTR_MIN_STACK_SIZE
	.align		4
.L_45:
        /*0108*/ 	.byte	0x04, 0x12
        /*010a*/ 	.short	(.L_47 - .L_46)
	.align		4
.L_46:
        /*010c*/ 	.word	index@(_Z13initializePhiPdS_iii)
        /*0110*/ 	.word	0x00000000
.L_47:


//--------------------- .nv.compat                --------------------------
	.section	.nv.compat,"",@"SHT_CUDA_COMPAT_INFO"
	.align	4
        /*0000*/ 	.byte	0x02, 0x09, 0x00, 0x00, 0x02, 0x02, 0x01, 0x00, 0x02, 0x05, 0x05, 0x00, 0x03, 0x07, 0x01, 0x01
        /*0010*/ 	.byte	0x02, 0x03, 0x00, 0x00, 0x02, 0x06, 0x01, 0x00, 0x04, 0x0b, 0x08, 0x00, 0x01, 0x00, 0x00, 0x00
        /*0020*/ 	.byte	0x00, 0x00, 0x00, 0x00


//--------------------- .nv.info._Z12computeErrorPdS_S_iii --------------------------
	.section	.nv.info._Z12computeErrorPdS_S_iii,"",@"SHT_CUDA_INFO"
	.sectionflags	@""
	.align	4


	//----- nvinfo : EIATTR_CUDA_API_VERSION
	.align		4
        /*0000*/ 	.byte	0x04, 0x37
        /*0002*/ 	.short	(.L_49 - .L_48)
.L_48:
        /*0004*/ 	.word	0x00000082


	//----- nvinfo : EIATTR_KPARAM_INFO
	.align		4
.L_49:
        /*0008*/ 	.byte	0x04, 0x17
        /*000a*/ 	.short	(.L_51 - .L_50)
.L_50:
        /*000c*/ 	.word	0x00000000
        /*0010*/ 	.short	0x0005
        /*0012*/ 	.short	0x0020
        /*0014*/ 	.byte	0x00, 0xf0, 0x11, 0x00


	//----- nvinfo : EIATTR_KPARAM_INFO
	.align		4
.L_51:
        /*0018*/ 	.byte	0x04, 0x17
        /*001a*/ 	.short	(.L_53 - .L_52)
.L_52:
        /*001c*/ 	.word	0x00000000
        /*0020*/ 	.short	0x0004
        /*0022*/ 	.short	0x001c
        /*0024*/ 	.byte	0x00, 0xf0, 0x11, 0x00


	//----- nvinfo : EIATTR_KPARAM_INFO
	.align		4
.L_53:
        /*0028*/ 	.byte	0x04, 0x17
        /*002a*/ 	.short	(.L_55 - .L_54)
.L_54:
        /*002c*/ 	.word	0x00000000
        /*0030*/ 	.short	0x0003
        /*0032*/ 	.short	0x0018
        /*0034*/ 	.byte	0x00, 0xf0, 0x11, 0x00


	//----- nvinfo : EIATTR_KPARAM_INFO
	.align		4
.L_55:
        /*0038*/ 	.byte	0x04, 0x17
        /*003a*/ 	.short	(.L_57 - .L_56)
.L_56:
        /*003c*/ 	.word	0x00000000
        /*0040*/ 	.short	0x0002
        /*0042*/ 	.short	0x0010
        /*0044*/ 	.byte	0x00, 0xf5, 0x21, 0x00


	//----- nvinfo : EIATTR_KPARAM_INFO
	.align		4
.L_57:
        /*0048*/ 	.byte	0x04, 0x17
        /*004a*/ 	.short	(.L_59 - .L_58)
.L_58:
        /*004c*/ 	.word	0x00000000
        /*0050*/ 	.short	0x0001
        /*0052*/ 	.short	0x0008
        /*0054*/ 	.byte	0x00, 0xf5, 0x21, 0x00


	//----- nvinfo : EIATTR_KPARAM_INFO
	.align		4
.L_59:
        /*0058*/ 	.byte	0x04, 0x17
        /*005a*/ 	.short	(.L_61 - .L_60)
.L_60:
        /*005c*/ 	.word	0x00000000
        /*0060*/ 	.short	0x0000
        /*0062*/ 	.short	0x0000
        /*0064*/ 	.byte	0x00, 0xf5, 0x21, 0x00


	//----- nvinfo : EIATTR_SPARSE_MMA_MASK
	.align		4
.L_61:
        /*0068*/ 	.byte	0x03, 0x50
        /*006a*/ 	.short	0x0000


	//----- nvinfo : EIATTR_MAXREG_COUNT
	.align		4
        /*006c*/ 	.byte	0x03, 0x1b
        /*006e*/ 	.short	0x00ff


	//----- nvinfo : EIATTR_MERCURY_ISA_VERSION
	.align		4
        /*0070*/ 	.byte	0x03, 0x5f
        /*0072*/ 	.short	0x0101


	//----- nvinfo : EIATTR_VRC_CTA_INIT_COUNT
	.align		4
        /*0074*/ 	.byte	0x02, 0x4a
	.zero		1
	.zero		1


	//----- nvinfo : EIATTR_EXIT_INSTR_OFFSETS
	.align		4
        /*0078*/ 	.byte	0x04, 0x1c
        /*007a*/ 	.short	(.L_63 - .L_62)


	//   ....[0]....
.L_62:
        /*007c*/ 	.word	0x000000f0


	//   ....[1]....
        /*0080*/ 	.word	0x000001e0


	//----- nvinfo : EIATTR_CBANK_PARAM_SIZE
	.align		4
.L_63:
        /*0084*/ 	.byte	0x03, 0x19
        /*0086*/ 	.short	0x0024


	//----- nvinfo : EIATTR_PARAM_CBANK
	.align		4
        /*0088*/ 	.byte	0x04, 0x0a
        /*008a*/ 	.short	(.L_65 - .L_64)
	.align		4
.L_64:
        /*008c*/ 	.word	index@(.nv.constant0._Z12computeErrorPdS_S_iii)
        /*0090*/ 	.short	0x0380
        /*0092*/ 	.short	0x0024


	//----- nvinfo : EIATTR_SW_WAR
	.align		4
.L_65:
        /*0094*/ 	.byte	0x04, 0x36
        /*0096*/ 	.short	(.L_67 - .L_66)
.L_66:
        /*0098*/ 	.word	0x00000008
.L_67:


//--------------------- .nv.info._Z15computeResidualPdS_S_iiiddd --------------------------
	.section	.nv.info._Z15computeResidualPdS_S_iiiddd,"",@"SHT_CUDA_INFO"
	.sectionflags	@""
	.align	4


	//----- nvinfo : EIATTR_CUDA_API_VERSION
	.align		4
        /*0000*/ 	.byte	0x04, 0x37
        /*0002*/ 	.short	(.L_69 - .L_68)
.L_68:
        /*0004*/ 	.word	0x00000082


	//----- nvinfo : EIATTR_KPARAM_INFO
	.align		4
.L_69:
        /*0008*/ 	.byte	0x04, 0x17
        /*000a*/ 	.short	(.L_71 - .L_70)
.L_70:
        /*000c*/ 	.word	0x00000000
        /*0010*/ 	.short	0x0008
        /*0012*/ 	.short	0x0038
        /*0014*/ 	.byte	0x00, 0xf0, 0x21, 0x00


	//----- nvinfo : EIATTR_KPARAM_INFO
	.align		4
.L_71:
        /*0018*/ 	.byte	0x04, 0x17
        /*001a*/ 	.short	(.L_73 - .L_72)
.L_72:
        /*001c*/ 	.word	0x00000000
        /*0020*/ 	.short	0x0007
        /*0022*/ 	.short	0x0030
        /*0024*/ 	.byte	0x00, 0xf0, 0x21, 0x00


	//----- nvinfo : EIATTR_KPARAM_INFO
	.align		4
.L_73:
        /*0028*/ 	.byte	0x04, 0x17
        /*002a*/ 	.short	(.L_75 - .L_74)
.L_74:
        /*002c*/ 	.word	0x00000000
        /*0030*/ 	.short	0x0006
        /*0032*/ 	.short	0x0028
        /*0034*/ 	.byte	0x00, 0xf0, 0x21, 0x00


	//----- nvinfo : EIATTR_KPARAM_INFO
	.align		4
.L_75:
        /*0038*/ 	.byte	0x04, 0x17
        /*003a*/ 	.short	(.L_77 - .L_76)
.L_76:
        /*003c*/ 	.word	0x00000000
        /*0040*/ 	.short	0x0005
        /*0042*/ 	.short	0x0020
        /*0044*/ 	.byte	0x00, 0xf0, 0x11, 0x00


	//----- nvinfo : EIATTR_KPARAM_INFO
	.align		4
.L_77:
        /*0048*/ 	.byte	0x04, 0x17
        /*004a*/ 	.short	(.L_79 - .L_78)
.L_78:
        /*004c*/ 	.word	0x00000000
        /*0050*/ 	.short	0x0004
        /*0052*/ 	.short	0x001c
        /*0054*/ 	.byte	0x00, 0xf0, 0x11, 0x00


	//----- nvinfo : EIATTR_KPARAM_INFO
	.align		4
.L_79:
        /*0058*/ 	.byte	0x04, 0x17
        /*005a*/ 	.short	(.L_81 - .L_80)
.L_80:
        /*005c*/ 	.word	0x00000000
        /*0060*/ 	.short	0x0003
        /*0062*/ 	.short	0x0018
        /*0064*/ 	.byte	0x00, 0xf0, 0x11, 0x00


	//----- nvinfo : EIATTR_KPARAM_INFO
	.align		4
.L_81:
        /*0068*/ 	.byte	0x04, 0x17
        /*006a*/ 	.short	(.L_83 - .L_82)
.L_82:
        /*006c*/ 	.word	0x00000000
        /*0070*/ 	.short	0x0002
        /*0072*/ 	.short	0x0010
        /*0074*/ 	.byte	0x00, 0xf5, 0x21, 0x00


	//----- nvinfo : EIATTR_KPARAM_INFO
	.align		4
.L_83:
        /*0078*/ 	.byte	0x04, 0x17
        /*007a*/ 	.short	(.L_85 - .L_84)
.L_84:
        /*007c*/ 	.word	0x00000000
        /*0080*/ 	.short	0x0001
        /*0082*/ 	.short	0x0008
        /*0084*/ 	.byte	0x00, 0xf5, 0x21, 0x00


	//----- nvinfo : EIATTR_KPARAM_INFO
	.align		4
.L_85:
        /*0088*/ 	.byte	0x04, 0x17
        /*008a*/ 	.short	(.L_87 - .L_86)
.L_86:
        /*008c*/ 	.word	0x00000000
        /*0090*/ 	.short	0x0000
        /*0092*/ 	.short	0x0000
        /*0094*/ 	.byte	0x00, 0xf5, 0x21, 0x00


	//----- nvinfo : EIATTR_SPARSE_MMA_MASK
	.align		4
.L_87:
        /*0098*/ 	.byte	0x03, 0x50
        /*009a*/ 	.short	0x0000


	//----- nvinfo : EIATTR_MAXREG_COUNT
	.align		4
        /*009c*/ 	.byte	0x03, 0x1b
        /*009e*/ 	.short	0x00ff


	//----- nvinfo : EIATTR_MERCURY_ISA_VERSION
	.align		4
        /*00a0*/ 	.byte	0x03, 0x5f
        /*00a2*/ 	.short	0x0101


	//----- nvinfo : EIATTR_VRC_CTA_INIT_COUNT
	.align		4
        /*00a4*/ 	.byte	0x02, 0x4a
	.zero		1
	.zero		1


	//----- nvinfo : EIATTR_EXIT_INSTR_OFFSETS
	.align		4
        /*00a8*/ 	.byte	0x04, 0x1c
        /*00aa*/ 	.short	(.L_89 - .L_88)


	//   ....[0]....
.L_88:
        /*00ac*/ 	.word	0x00000850


	//   ....[1]....
        /*00b0*/ 	.word	0x000008a0


	//   ....[2]....
        /*00b4*/ 	.word	0x00000900


	//----- nvinfo : EIATTR_CRS_STACK_SIZE
	.align		4
.L_89:
        /*00b8*/ 	.byte	0x04, 0x1e
        /*00ba*/ 	.short	(.L_91 - .L_90)
.L_90:
        /*00bc*/ 	.word	0x00000000


	//----- nvinfo : EIATTR_CBANK_PARAM_SIZE
	.align		4
.L_91:
        /*00c0*/ 	.byte	0x03, 0x19
        /*00c2*/ 	.short	0x0040


	//----- nvinfo : EIATTR_PARAM_CBANK
	.align		4
        /*00c4*/ 	.byte	0x04, 0x0a
        /*00c6*/ 	.short	(.L_93 - .L_92)
	.align		4
.L_92:
        /*00c8*/ 	.word	index@(.nv.constant0._Z15computeResidualPdS_S_iiiddd)
        /*00cc*/ 	.short	0x0380
        /*00ce*/ 	.short	0x0040


	//----- nvinfo : EIATTR_SW_WAR
	.align		4
.L_93:
        /*00d0*/ 	.byte	0x04, 0x36
        /*00d2*/ 	.short	(.L_95 - .L_94)
.L_94:
        /*00d4*/ 	.word	0x00000008
.L_95:


//--------------------- .nv.info._Z15jacobiIterationPdS_S_iiidddS_ --------------------------
	.section	.nv.info._Z15jacobiIterationPdS_S_iiidddS_,"",@"SHT_CUDA_INFO"
	.sectionflags	@""
	.align	4


	//----- nvinfo : EIATTR_CUDA_API_VERSION
	.align		4
        /*0000*/ 	.byte	0x04, 0x37
        /*0002*/ 	.short	(.L_97 - .L_96)
.L_96:
        /*0004*/ 	.word	0x00000082


	//----- nvinfo : EIATTR_KPARAM_INFO
	.align		4
.L_97:
        /*0008*/ 	.byte	0x04, 0x17
        /*000a*/ 	.short	(.L_99 - .L_98)
.L_98:
        /*000c*/ 	.word	0x00000000
        /*0010*/ 	.short	0x0009
        /*0012*/ 	.short	0x0040
        /*0014*/ 	.byte	0x00, 0xf5, 0x21, 0x00


	//----- nvinfo : EIATTR_KPARAM_INFO
	.align		4
.L_99:
        /*0018*/ 	.byte	0x04, 0x17
        /*001a*/ 	.short	(.L_101 - .L_100)
.L_100:
        /*001c*/ 	.word	0x00000000
        /*0020*/ 	.short	0x0008
        /*0022*/ 	.short	0x0038
        /*0024*/ 	.byte	0x00, 0xf0, 0x21, 0x00


	//----- nvinfo : EIATTR_KPARAM_INFO
	.align		4
.L_101:
        /*0028*/ 	.byte	0x04, 0x17
        /*002a*/ 	.short	(.L_103 - .L_102)
.L_102:
        /*002c*/ 	.word	0x00000000
        /*0030*/ 	.short	0x0007
        /*0032*/ 	.short	0x0030
        /*0034*/ 	.byte	0x00, 0xf0, 0x21, 0x00


	//----- nvinfo : EIATTR_KPARAM_INFO
	.align		4
.L_103:
        /*0038*/ 	.byte	0x04, 0x17
        /*003a*/ 	.short	(.L_105 - .L_104)
.L_104:
        /*003c*/ 	.word	0x00000000
        /*0040*/ 	.short	0x0006
        /*0042*/ 	.short	0x0028
        /*0044*/ 	.byte	0x00, 0xf0, 0x21, 0x00


	//----- nvinfo : EIATTR_KPARAM_INFO
	.align		4
.L_105:
        /*0048*/ 	.byte	0x04, 0x17
        /*004a*/ 	.short	(.L_107 - .L_106)
.L_106:
        /*004c*/ 	.word	0x00000000
        /*0050*/ 	.short	0x0005
        /*0052*/ 	.short	0x0020
        /*0054*/ 	.byte	0x00, 0xf0, 0x11, 0x00


	//----- nvinfo : EIATTR_KPARAM_INFO
	.align		4
.L_107:
        /*0058*/ 	.byte	0x04, 0x17
        /*005a*/ 	.short	(.L_109 - .L_108)
.L_108:
        /*005c*/ 	.word	0x00000000
        /*0060*/ 	.short	0x0004
        /*0062*/ 	.short	0x001c
        /*0064*/ 	.byte	0x00, 0xf0, 0x11, 0x00


	//----- nvinfo : EIATTR_KPARAM_INFO
	.align		4
.L_109:
        /*0068*/ 	.byte	0x04, 0x17
        /*006a*/ 	.short	(.L_111 - .L_110)
.L_110:
        /*006c*/ 	.word	0x00000000
        /*0070*/ 	.short	0x0003
        /*0072*/ 	.short	0x0018
        /*0074*/ 	.byte	0x00, 0xf0, 0x11, 0x00


	//----- nvinfo : EIATTR_KPARAM_INFO
	.align		4
.L_111:
        /*0078*/ 	.byte	0x04, 0x17
        /*007a*/ 	.short	(.L_113 - .L_112)
.L_112:
        /*007c*/ 	.word	0x00000000
        /*0080*/ 	.short	0x0002
        /*0082*/ 	.short	0x0010
        /*0084*/ 	.byte	0x00, 0xf5, 0x21, 0x00


	//----- nvinfo : EIATTR_KPARAM_INFO
	.align		4
.L_113:
        /*0088*/ 	.byte	0x04, 0x17
        /*008a*/ 	.short	(.L_115 - .L_114)
.L_114:
        /*008c*/ 	.word	0x00000000
        /*0090*/ 	.short	0x0001
        /*0092*/ 	.short	0x0008
        /*0094*/ 	.byte	0x00, 0xf5, 0x21, 0x00


	//----- nvinfo : EIATTR_KPARAM_INFO
	.align		4
.L_115:
        /*0098*/ 	.byte	0x04, 0x17
        /*009a*/ 	.short	(.L_117 - .L_116)
.L_116:
        /*009c*/ 	.word	0x00000000
        /*00a0*/ 	.short	0x0000
        /*00a2*/ 	.short	0x0000
        /*00a4*/ 	.byte	0x00, 0xf5, 0x21, 0x00


	//----- nvinfo : EIATTR_SPARSE_MMA_MASK
	.align		4
.L_117:
        /*00a8*/ 	.byte	0x03, 0x50
        /*00aa*/ 	.short	0x0000


	//----- nvinfo : EIATTR_MAXREG_COUNT
	.align		4
        /*00ac*/ 	.byte	0x03, 0x1b
        /*00ae*/ 	.short	0x00ff


	//----- nvinfo : EIATTR_MERCURY_ISA_VERSION
	.align		4
        /*00b0*/ 	.byte	0x03, 0x5f
        /*00b2*/ 	.short	0x0101


	//----- nvinfo : EIATTR_VRC_CTA_INIT_COUNT
	.align		4
        /*00b4*/ 	.byte	0x02, 0x4a
	.zero		1
	.zero		1


	//----- nvinfo : EIATTR_EXIT_INSTR_OFFSETS
	.align		4
        /*00b8*/ 	.byte	0x04, 0x1c
        /*00ba*/ 	.short	(.L_119 - .L_118)


	//   ....[0]....
.L_118:
        /*00bc*/ 	.word	0x00000d80


	//   ....[1]....
        /*00c0*/ 	.word	0x00000dd0


	//   ....[2]....
        /*00c4*/ 	.word	0x000019b0


	//----- nvinfo : EIATTR_CRS_STACK_SIZE
	.align		4
.L_119:
        /*00c8*/ 	.byte	0x04, 0x1e
        /*00ca*/ 	.short	(.L_121 - .L_120)
.L_120:
        /*00cc*/ 	.word	0x00000000


	//----- nvinfo : EIATTR_CBANK_PARAM_SIZE
	.align		4
.L_121:
        /*00d0*/ 	.byte	0x03, 0x19
        /*00d2*/ 	.short	0x0048


	//----- nvinfo : EIATTR_PARAM_CBANK
	.align		4
        /*00d4*/ 	.byte	0x04, 0x0a
        /*00d6*/ 	.short	(.L_123 - .L_122)
	.align		4
.L_122:
        /*00d8*/ 	.word	index@(.nv.constant0._Z15jacobiIterationPdS_S_iiidddS_)
        /*00dc*/ 	.short	0x0380
        /*00de*/ 	.short	0x0048


	//----- nvinfo : EIATTR_SW_WAR
	.align		4
.L_123:
        /*00e0*/ 	.byte	0x04, 0x36
        /*00e2*/ 	.short	(.L_125 - .L_124)
.L_124:
        /*00e4*/ 	.word	0x00000008
.L_125:


//--------------------- .nv.info._Z20computeExactSolutionPdiiiddd --------------------------
	.section	.nv.info._Z20computeExactSolutionPdiiiddd,"",@"SHT_CUDA_INFO"
	.sectionflags	@""
	.align	4


	//----- nvinfo : EIATTR_CUDA_API_VERSION
	.align		4
        /*0000*/ 	.byte	0x04, 0x37
        /*0002*/ 	.short	(.L_127 - .L_126)
.L_126:
        /*0004*/ 	.word	0x00000082


	//----- nvinfo : EIATTR_KPARAM_INFO
	.align		4
.L_127:
        /*0008*/ 	.byte	0x04, 0x17
        /*000a*/ 	.short	(.L_129 - .L_128)
.L_128:
        /*000c*/ 	.word	0x00000000
        /*0010*/ 	.short	0x0006
        /*0012*/ 	.short	0x0028
        /*0014*/ 	.byte	0x00, 0xf0, 0x21, 0x00


	//----- nvinfo : EIATTR_KPARAM_INFO
	.align		4
.L_129:
        /*0018*/ 	.byte	0x04, 0x17
        /*001a*/ 	.short	(.L_131 - .L_130)
.L_130:
        /*001c*/ 	.word	0x00000000
        /*0020*/ 	.short	0x0005
        /*0022*/ 	.short	0x0020
        /*0024*/ 	.byte	0x00, 0xf0, 0x21, 0x00


	//----- nvinfo : EIATTR_KPARAM_INFO
	.align		4
.L_131:
        /*0028*/ 	.byte	0x04, 0x17
        /*002a*/ 	.short	(.L_133 - .L_132)
.L_132:
        /*002c*/ 	.word	0x00000000
        /*0030*/ 	.short	0x0004
        /*0032*/ 	.short	0x0018
        /*0034*/ 	.byte	0x00, 0xf0, 0x21, 0x00


	//----- nvinfo : EIATTR_KPARAM_INFO
	.align		4
.L_133:
        /*0038*/ 	.byte	0x04, 0x17
        /*003a*/ 	.short	(.L_135 - .L_134)
.L_134:
        /*003c*/ 	.word	0x00000000
        /*0040*/ 	.short	0x0003
        /*0042*/ 	.short	0x0010
        /*0044*/ 	.byte	0x00, 0xf0, 0x11, 0x00


	//----- nvinfo : EIATTR_KPARAM_INFO
	.align		4
.L_135:
        /*0048*/ 	.byte	0x04, 0x17
        /*004a*/ 	.short	(.L_137 - .L_136)
.L_136:
        /*004c*/ 	.word	0x00000000
        /*0050*/ 	.short	0x0002
        /*0052*/ 	.short	0x000c
        /*0054*/ 	.byte	0x00, 0xf0, 0x11, 0x00


	//----- nvinfo : EIATTR_KPARAM_INFO
	.align		4
.L_137:
        /*0058*/ 	.byte	0x04, 0x17
        /*005a*/ 	.short	(.L_139 - .L_138)
.L_138:
        /*005c*/ 	.word	0x00000000
        /*0060*/ 	.short	0x0001
        /*0062*/ 	.short	0x0008
        /*0064*/ 	.byte	0x00, 0xf0, 0x11, 0x00


	//----- nvinfo : EIATTR_KPARAM_INFO
	.align		4
.L_139:
        /*0068*/ 	.byte	0x04, 0x17
        /*006a*/ 	.short	(.L_141 - .L_140)
.L_140:
        /*006c*/ 	.word	0x00000000
        /*0070*/ 	.short	0x0000
        /*0072*/ 	.short	0x0000
        /*0074*/ 	.byte	0x00, 0xf5, 0x21, 0x00


	//----- nvinfo : EIATTR_SPARSE_MMA_MASK
	.align		4
.L_141:
        /*0078*/ 	.byte	0x03, 0x50
        /*007a*/ 	.short	0x0000


	//----- nvinfo : EIATTR_MAXREG_COUNT
	.align		4
        /*007c*/ 	.byte	0x03, 0x1b
        /*007e*/ 	.short	0x00ff


	//----- nvinfo : EIATTR_MERCURY_ISA_VERSION
	.align		4
        /*0080*/ 	.byte	0x03, 0x5f
        /*0082*/ 	.short	0x0101


	//----- nvinfo : EIATTR_VRC_CTA_INIT_COUNT
	.align		4
        /*0084*/ 	.byte	0x02, 0x4a
	.zero		1
	.zero		1


	//----- nvinfo : EIATTR_EXIT_INSTR_OFFSETS
	.align		4
        /*0088*/ 	.byte	0x04, 0x1c
        /*008a*/ 	.short	(.L_143 - .L_142)


	//   ....[0]....
.L_142:
        /*008c*/ 	.word	0x00000100


	//   ....[1]....
        /*0090*/ 	.word	0x00000d30


	//----- nvinfo : EIATTR_CRS_STACK_SIZE
	.align		4
.L_143:
        /*0094*/ 	.byte	0x04, 0x1e
        /*0096*/ 	.short	(.L_145 - .L_144)
.L_144:
        /*0098*/ 	.word	0x00000000


	//----- nvinfo : EIATTR_CBANK_PARAM_SIZE
	.align		4
.L_145:
        /*009c*/ 	.byte	0x03, 0x19
        /*009e*/ 	.short	0x0030


	//----- nvinfo : EIATTR_PARAM_CBANK
	.align		4
        /*00a0*/ 	.byte	0x04, 0x0a
        /*00a2*/ 	.short	(.L_147 - .L_146)
	.align		4
.L_146:
        /*00a4*/ 	.word	index@(.nv.constant0._Z20computeExactSolutionPdiiiddd)
        /*00a8*/ 	.short	0x0380
        /*00aa*/ 	.short	0x0030


	//----- nvinfo : EIATTR_SW_WAR
	.align		4
.L_147:
        /*00ac*/ 	.byte	0x04, 0x36
        /*00ae*/ 	.short	(.L_149 - .L_148)
.L_148:
        /*00b0*/ 	.word	0x00000008
.L_149:


//--------------------- .nv.info._Z11initializeFPdiiiddd --------------------------
	.section	.nv.info._Z11initializeFPdiiiddd,"",@"SHT_CUDA_INFO"
	.sectionflags	@""
	.align	4


	//----- nvinfo : EIATTR_CUDA_API_VERSION
	.align		4
        /*0000*/ 	.byte	0x04, 0x37
        /*0002*/ 	.short	(.L_151 - .L_150)
.L_150:
        /*0004*/ 	.word	0x00000082


	//----- nvinfo : EIATTR_KPARAM_INFO
	.align		4
.L_151:
        /*0008*/ 	.byte	0x04, 0x17
        /*000a*/ 	.short	(.L_153 - .L_152)
.L_152:
        /*000c*/ 	.word	0x00000000
        /*0010*/ 	.short	0x0006
        /*0012*/ 	.short	0x0028
        /*0014*/ 	.byte	0x00, 0xf0, 0x21, 0x00


	//----- nvinfo : EIATTR_KPARAM_INFO
	.align		4
.L_153:
        /*0018*/ 	.byte	0x04, 0x17
        /*001a*/ 	.short	(.L_155 - .L_154)
.L_154:
        /*001c*/ 	.word	0x00000000
        /*0020*/ 	.short	0x0005
        /*0022*/ 	.short	0x0020
        /*0024*/ 	.byte	0x00, 0xf0, 0x21, 0x00


	//----- nvinfo : EIATTR_KPARAM_INFO
	.align		4
.L_155:
        /*0028*/ 	.byte	0x04, 0x17
        /*002a*/ 	.short	(.L_157 - .L_156)
.L_156:
        /*002c*/ 	.word	0x00000000
        /*0030*/ 	.short	0x0004
        /*0032*/ 	.short	0x0018
        /*0034*/ 	.byte	0x00, 0xf0, 0x21, 0x00


	//----- nvinfo : EIATTR_KPARAM_INFO
	.align		4
.L_157:
        /*0038*/ 	.byte	0x04, 0x17
        /*003a*/ 	.short	(.L_159 - .L_158)
.L_158:
        /*003c*/ 	.word	0x00000000
        /*0040*/ 	.short	0x0003
        /*0042*/ 	.short	0x0010
        /*0044*/ 	.byte	0x00, 0xf0, 0x11, 0x00


	//----- nvinfo : EIATTR_KPARAM_INFO
	.align		4
.L_159:
        /*0048*/ 	.byte	0x04, 0x17
        /*004a*/ 	.short	(.L_161 - .L_160)
.L_160:
        /*004c*/ 	.word	0x00000000
        /*0050*/ 	.short	0x0002
        /*0052*/ 	.short	0x000c
        /*0054*/ 	.byte	0x00, 0xf0, 0x11, 0x00


	//----- nvinfo : EIATTR_KPARAM_INFO
	.align		4
.L_161:
        /*0058*/ 	.byte	0x04, 0x17
        /*005a*/ 	.short	(.L_163 - .L_162)
.L_162:
        /*005c*/ 	.word	0x00000000
        /*0060*/ 	.short	0x0001
        /*0062*/ 	.short	0x0008
        /*0064*/ 	.byte	0x00, 0xf0, 0x11, 0x00


	//----- nvinfo : EIATTR_KPARAM_INFO
	.align		4
.L_163:
        /*0068*/ 	.byte	0x04, 0x17
        /*006a*/ 	.short	(.L_165 - .L_164)
.L_164:
        /*006c*/ 	.word	0x00000000
        /*0070*/ 	.short	0x0000
        /*0072*/ 	.short	0x0000
        /*0074*/ 	.byte	0x00, 0xf5, 0x21, 0x00


	//----- nvinfo : EIATTR_SPARSE_MMA_MASK
	.align		4
.L_165:
        /*0078*/ 	.byte	0x03, 0x50
        /*007a*/ 	.short	0x0000


	//----- nvinfo : EIATTR_MAXREG_COUNT
	.align		4
        /*007c*/ 	.byte	0x03, 0x1b
        /*007e*/ 	.short	0x00ff


	//----- nvinfo : EIATTR_MERCURY_ISA_VERSION
	.align		4
        /*0080*/ 	.byte	0x03, 0x5f
        /*0082*/ 	.short	0x0101


	//----- nvinfo : EIATTR_VRC_CTA_INIT_COUNT
	.align		4
        /*0084*/ 	.byte	0x02, 0x4a
	.zero		1
	.zero		1


	//----- nvinfo : EIATTR_EXIT_INSTR_OFFSETS
	.align		4
        /*0088*/ 	.byte	0x04, 0x1c
        /*008a*/ 	.short	(.L_167 - .L_166)


	//   ....[0]....
.L_166:
        /*008c*/ 	.word	0x00000100


	//   ....[1]....
        /*0090*/ 	.word	0x00000d60


	//----- nvinfo : EIATTR_CRS_STACK_SIZE
	.align		4
.L_167:
        /*0094*/ 	.byte	0x04, 0x1e
        /*0096*/ 	.short	(.L_169 - .L_168)
.L_168:
        /*0098*/ 	.word	0x00000000


	//----- nvinfo : EIATTR_CBANK_PARAM_SIZE
	.align		4
.L_169:
        /*009c*/ 	.byte	0x03, 0x19
        /*009e*/ 	.short	0x0030


	//----- nvinfo : EIATTR_PARAM_CBANK
	.align		4
        /*00a0*/ 	.byte	0x04, 0x0a
        /*00a2*/ 	.short	(.L_171 - .L_170)
	.align		4
.L_170:
        /*00a4*/ 	.word	index@(.nv.constant0._Z11initializeFPdiiiddd)
        /*00a8*/ 	.short	0x0380
        /*00aa*/ 	.short	0x0030


	//----- nvinfo : EIATTR_SW_WAR
	.align		4
.L_171:
        /*00ac*/ 	.byte	0x04, 0x36
        /*00ae*/ 	.short	(.L_173 - .L_172)
.L_172:
        /*00b0*/ 	.word	0x00000008
.L_173:


//--------------------- .nv.info._Z13initializePhiPdS_iii --------------------------
	.section	.nv.info._Z13initializePhiPdS_iii,"",@"SHT_CUDA_INFO"
	.sectionflags	@""
	.align	4


	//----- nvinfo : EIATTR_CUDA_API_VERSION
	.align		4
        /*0000*/ 	.byte	0x04, 0x37
        /*0002*/ 	.short	(.L_175 - .L_174)
.L_174:
        /*0004*/ 	.word	0x00000082


	//----- nvinfo : EIATTR_KPARAM_INFO
	.align		4
.L_175:
        /*0008*/ 	.byte	0x04, 0x17
        /*000a*/ 	.short	(.L_177 - .L_176)
.L_176:
        /*000c*/ 	.word	0x00000000
        /*0010*/ 	.short	0x0004
        /*0012*/ 	.short	0x0018
        /*0014*/ 	.byte	0x00, 0xf0, 0x11, 0x00


	//----- nvinfo : EIATTR_KPARAM_INFO
	.align		4
.L_177:
        /*0018*/ 	.byte	0x04, 0x17
        /*001a*/ 	.short	(.L_179 - .L_178)
.L_178:
        /*001c*/ 	.word	0x00000000
        /*0020*/ 	.short	0x0003
        /*0022*/ 	.short	0x0014
        /*0024*/ 	.byte	0x00, 0xf0, 0x11, 0x00


	//----- nvinfo : EIATTR_KPARAM_INFO
	.align		4
.L_179:
        /*0028*/ 	.byte	0x04, 0x17
        /*002a*/ 	.short	(.L_181 - .L_180)
.L_180:
        /*002c*/ 	.word	0x00000000
        /*0030*/ 	.short	0x0002
        /*0032*/ 	.short	0x0010
        /*0034*/ 	.byte	0x00, 0xf0, 0x11, 0x00


	//----- nvinfo : EIATTR_KPARAM_INFO
	.align		4
.L_181:
        /*0038*/ 	.byte	0x04, 0x17
        /*003a*/ 	.short	(.L_183 - .L_182)
.L_182:
        /*003c*/ 	.word	0x00000000
        /*0040*/ 	.short	0x0001
        /*0042*/ 	.short	0x0008
        /*0044*/ 	.byte	0x00, 0xf5, 0x21, 0x00


	//----- nvinfo : EIATTR_KPARAM_INFO
	.align		4
.L_183:
        /*0048*/ 	.byte	0x04, 0x17
        /*004a*/ 	.short	(.L_185 - .L_184)
.L_184:
        /*004c*/ 	.word	0x00000000
        /*0050*/ 	.short	0x0000
        /*0052*/ 	.short	0x0000
        /*0054*/ 	.byte	0x00, 0xf5, 0x21, 0x00


	//----- nvinfo : EIATTR_SPARSE_MMA_MASK
	.align		4
.L_185:
        /*0058*/ 	.byte	0x03, 0x50
        /*005a*/ 	.short	0x0000


	//----- nvinfo : EIATTR_MAXREG_COUNT
	.align		4
        /*005c*/ 	.byte	0x03, 0x1b
        /*005e*/ 	.short	0x00ff


	//----- nvinfo : EIATTR_MERCURY_ISA_VERSION
	.align		4
        /*0060*/ 	.byte	0x03, 0x5f
        /*0062*/ 	.short	0x0101


	//----- nvinfo : EIATTR_VRC_CTA_INIT_COUNT
	.align		4
        /*0064*/ 	.byte	0x02, 0x4a
	.zero		1
	.zero		1


	//----- nvinfo : EIATTR_EXIT_INSTR_OFFSETS
	.align		4
        /*0068*/ 	.byte	0x04, 0x1c
        /*006a*/ 	.short	(.L_187 - .L_186)


	//   ....[0]....
.L_186:
        /*006c*/ 	.word	0x000000f0


	//   ....[1]....
        /*0070*/ 	.word	0x00000190


	//----- nvinfo : EIATTR_CBANK_PARAM_SIZE
	.align		4
.L_187:
        /*0074*/ 	.byte	0x03, 0x19
        /*0076*/ 	.short	0x001c


	//----- nvinfo : EIATTR_PARAM_CBANK
	.align		4
        /*0078*/ 	.byte	0x04, 0x0a
        /*007a*/ 	.short	(.L_189 - .L_188)
	.align		4
.L_188:
        /*007c*/ 	.word	index@(.nv.constant0._Z13initializePhiPdS_iii)
        /*0080*/ 	.short	0x0380
        /*0082*/ 	.short	0x001c


	//----- nvinfo : EIATTR_SW_WAR
	.align		4
.L_189:
        /*0084*/ 	.byte	0x04, 0x36
        /*0086*/ 	.short	(.L_191 - .L_190)
.L_190:
        /*0088*/ 	.word	0x00000008
.L_191:


//--------------------- .nv.callgraph             --------------------------
	.section	.nv.callgraph,"",@"SHT_CUDA_CALLGRAPH"
	.align	4
	.sectionentsize	8
	.align		4
        /*0000*/ 	.word	0x00000000
	.align		4
        /*0004*/ 	.word	0xffffffff
	.align		4
        /*0008*/ 	.word	0x00000000
	.align		4
        /*000c*/ 	.word	0xfffffffe
	.align		4
        /*0010*/ 	.word	0x00000000
	.align		4
        /*0014*/ 	.word	0xfffffffd
	.align		4
        /*0018*/ 	.word	0x00000000
	.align		4
        /*001c*/ 	.word	0xfffffffc


//--------------------- .nv.constant4             --------------------------
	.section	.nv.constant4,"a",@progbits
	.align	8
	.align		8
.nv.constant4:
        /*0000*/ 	.dword	__cudart_i2opi_d
	.align		8
        /*0008*/ 	.dword	__cudart_sin_cos_coeffs


//--------------------- .text._Z12computeErrorPdS_S_iii --------------------------
	.section	.text._Z12computeErrorPdS_S_iii,"ax",@progbits
	.align	128
        .global         _Z12computeErrorPdS_S_iii
        .type           _Z12computeErrorPdS_S_iii,@function
        .size           _Z12computeErrorPdS_S_iii,(.L_x_84 - _Z12computeErrorPdS_S_iii)
        .other          _Z12computeErrorPdS_S_iii,@"STO_CUDA_ENTRY STV_DEFAULT"
_Z12computeErrorPdS_S_iii:
.text._Z12computeErrorPdS_S_iii:
[----:B------:R-:W-:Y:S01]  /*0000*/  LDC R1, c[0x0][0x37c] ;  /* 0x0000df00ff017b82 */ /* 0x000fe20000000800 */
[----:B------:R-:W0:Y:S07]  /*0010*/  S2R R3, SR_TID.Y ;  /* 0x0000000000037919 */ /* 0x000e2e0000002200 */
[----:B------:R-:W1:Y:S01]  /*0020*/  LDC R7, c[0x0][0x360] ;  /* 0x0000d800ff077b82 */ /* 0x000e620000000800 */
[----:B------:R-:W1:Y:S07]  /*0030*/  S2R R2, SR_TID.X ;  /* 0x0000000000027919 */ /* 0x000e6e0000002100 */
[----:B------:R-:W0:Y:S08]  /*0040*/  S2UR UR5, SR_CTAID.Y ;  /* 0x00000000000579c3 */ /* 0x000e300000002600 */
[----:B------:R-:W0:Y:S08]  /*0050*/  LDC R0, c[0x0][0x364] ;  /* 0x0000d900ff007b82 */ /* 0x000e300000000800 */
[----:B------:R-:W1:Y:S08]  /*0060*/  S2UR UR4, SR_CTAID.X ;  /* 0x00000000000479c3 */ /* 0x000e700000002500 */
[----:B------:R-:W2:Y:S08]  /*0070*/  LDC.64 R8, c[0x0][0x398] ;  /* 0x0000e600ff087b82 */ /* 0x000eb00000000a00 */
[----:B------:R-:W3:Y:S01]  /*0080*/  S2UR UR6, SR_CTAID.Z ;  /* 0x00000000000679c3 */ /* 0x000ee20000002700 */
[----:B0-----:R-:W-:-:S07]  /*0090*/  IMAD R0, R0, UR5, R3 ;  /* 0x0000000500007c24 */ /* 0x001fce000f8e0203 */
[----:B------:R-:W3:Y:S01]  /*00a0*/  LDC R4, c[0x0][0x3a0] ;  /* 0x0000e800ff047b82 */ /* 0x000ee20000000800 */
[----:B-1----:R-:W-:Y:S01]  /*00b0*/  IMAD R7, R7, UR4, R2 ;  /* 0x0000000407077c24 */ /* 0x002fe2000f8e0202 */
[----:B--2---:R-:W-:-:S04]  /*00c0*/  ISETP.GE.AND P0, PT, R0, R9, PT ;  /* 0x000000090000720c */ /* 0x004fc80003f06270 */
[----:B------:R-:W-:-:S04]  /*00d0*/  ISETP.GE.OR P0, PT, R7, R8, P0 ;  /* 0x000000080700720c */ /* 0x000fc80000706670 */
[----:B---3--:R-:W-:-:S13]  /*00e0*/  ISETP.LE.OR P0, PT, R4, UR6, P0 ;  /* 0x0000000604007c0c */ /* 0x008fda0008703670 */
[----:B------:R-:W-:Y:S05]  /*00f0*/  @P0 EXIT ;  /* 0x000000000000094d */ /* 0x000fea0003800000 */
[----:B------:R-:W0:Y:S01]  /*0100*/  LDC.64 R2, c[0x0][0x380] ;  /* 0x0000e000ff027b82 */ /* 0x000e220000000a00 */
[----:B------:R-:W1:Y:S01]  /*0110*/  LDCU.64 UR4, c[0x0][0x358] ;  /* 0x00006b00ff0477ac */ /* 0x000e620008000a00 */
[----:B------:R-:W-:-:S04]  /*0120*/  IMAD R0, R9, UR6, R0 ;  /* 0x0000000609007c24 */ /* 0x000fc8000f8e0200 */
[----:B------:R-:W-:Y:S02]  /*0130*/  IMAD R11, R0, R8, R7 ;  /* 0x00000008000b7224 */ /* 0x000fe400078e0207 */
[----:B------:R-:W2:Y:S08]  /*0140*/  LDC.64 R4, c[0x0][0x388] ;  /* 0x0000e200ff047b82 */ /* 0x000eb00000000a00 */
[----:B------:R-:W3:Y:S01]  /*0150*/  LDC.64 R8, c[0x0][0x390] ;  /* 0x0000e400ff087b82 */ /* 0x000ee20000000a00 */
[----:B0-----:R-:W-:-:S06]  /*0160*/  IMAD.WIDE R2, R11, 0x8, R2 ;  /* 0x000000080b027825 */ /* 0x001fcc00078e0202 */
[----:B-1----:R-:W4:Y:S01]  /*0170*/  LDG.E.64 R2, desc[UR4][R2.64] ;  /* 0x0000000402027981 */ /* 0x002f22000c1e1b00 */
[----:B--2---:R-:W-:-:S06]  /*0180*/  IMAD.WIDE R4, R11, 0x8, R4 ;  /* 0x000000080b047825 */ /* 0x004fcc00078e0204 */
[----:B------:R-:W4:Y:S01]  /*0190*/  LDG.E.64 R4, desc[UR4][R4.64] ;  /* 0x0000000404047981 */ /* 0x000f22000c1e1b00 */
[----:B---3--:R-:W-:Y:S01]  /*01a0*/  IMAD.WIDE R8, R11, 0x8, R8 ;  /* 0x000000080b087825 */ /* 0x008fe200078e0208 */
[----:B----4-:R-:W-:-:S08]  /*01b0*/  DADD R6, R2, -R4 ;  /* 0x0000000002067229 */ /* 0x010fd00000000804 */
[----:B------:R-:W-:-:S07]  /*01c0*/  DMUL R6, R6, R6 ;  /* 0x0000000606067228 */ /* 0x000fce0000000000 */
[----:B------:R-:W-:Y:S01]  /*01d0*/  STG.E.64 desc[UR4][R8.64], R6 ;  /* 0x0000000608007986 */ /* 0x000fe2000c101b04 */
[----:B------:R-:W-:Y:S05]  /*01e0*/  EXIT ;  /* 0x000000000000794d */ /* 0x000fea0003800000 */
.L_x_0:
[----:B------:R-:W-:-:S00]  /*01f0*/  BRA `(.L_x_0) ;  /* 0xfffffffc00fc7947 */ /* 0x000fc0000383ffff */
[----:B------:R-:W-:-:S00]  /*0200*/  NOP ;  /* 0x0000000000007918 */ /* 0x000fc00000000000 */
[----:B------:R-:W-:-:S00]  /*0210*/  NOP ;  /* 0x0000000000007918 */ /* 0x000fc00000000000 */
[----:B------:R-:W-:-:S00]  /*0220*/  NOP ;  /* 0x0000000000007918 */ /* 0x000fc00000000000 */
[----:B------:R-:W-:-:S00]  /*0230*/  NOP ;  /* 0x0000000000007918 */ /* 0x000fc00000000000 */
[----:B------:R-:W-:-:S00]  /*0240*/  NOP ;  /* 0x0000000000007918 */ /* 0x000fc00000000000 */
[----:B------:R-:W-:-:S00]  /*0250*/  NOP ;  /* 0x0000000000007918 */ /* 0x000fc00000000000 */
[----:B------:R-:W-:-:S00]  /*0260*/  NOP ;  /* 0x0000000000007918 */ /* 0x000fc00000000000 */
[----:B------:R-:W-:-:S00]  /*0270*/  NOP ;  /* 0x0000000000007918 */ /* 0x000fc00000000000 */
.L_x_84:


//--------------------- .text._Z15computeResidualPdS_S_iiiddd --------------------------
	.section	.text._Z15computeResidualPdS_S_iiiddd,"ax",@progbits
	.align	128
        .global         _Z15computeResidualPdS_S_iiiddd
        .type           _Z15computeResidualPdS_S_iiiddd,@function
        .size           _Z15computeResidualPdS_S_iiiddd,(.L_x_79 - _Z15computeResidualPdS_S_iiiddd)
        .other          _Z15computeResidualPdS_S_iiiddd,@"STO_CUDA_ENTRY STV_DEFAULT"
_Z15computeResidualPdS_S_iiiddd:
.text._Z15computeResidualPdS_S_iiiddd:
[----:B------:R-:W-:Y:S01]  /*0000*/  LDC R1, c[0x0][0x37c] ;  /* 0x0000df00ff017b82 */ /* 0x000fe20000000800 */
[----:B------:R-:W0:Y:S07]  /*0010*/  S2R R3, SR_TID.X ;  /* 0x0000000000037919 */ /* 0x000e2e0000002100 */
[----:B------:R-:W0:Y:S01]  /*0020*/  S2UR UR5, SR_CTAID.X ;  /* 0x00000000000579c3 */ /* 0x000e220000002500 */
[----:B------:R-:W1:Y:S01]  /*0030*/  LDCU UR8, c[0x0][0x398] ;  /* 0x00007300ff0877ac */ /* 0x000e620008000800 */
[----:B------:R-:W2:Y:S06]  /*0040*/  S2R R5, SR_TID.Y ;  /* 0x0000000000057919 */ /* 0x000eac0000002200 */
[----:B------:R-:W0:Y:S08]  /*0050*/  LDC R4, c[0x0][0x360] ;  /* 0x0000d800ff047b82 */ /* 0x000e300000000800 */
[----:B------:R-:W2:Y:S01]  /*0060*/  S2UR UR6, SR_CTAID.Y ;  /* 0x00000000000679c3 */ /* 0x000ea20000002600 */
[----:B-1----:R-:W-:-:S07]  /*0070*/  UIADD3 UR4, UPT, UPT, UR8, -0x1, URZ ;  /* 0xffffffff08047890 */ /* 0x002fce000fffe0ff */
[----:B------:R-:W2:Y:S01]  /*0080*/  LDC R0, c[0x0][0x364] ;  /* 0x0000d900ff007b82 */ /* 0x000ea20000000800 */
[----:B0-----:R-:W-:-:S07]  /*0090*/  IMAD R4, R4, UR5, R3 ;  /* 0x0000000504047c24 */ /* 0x001fce000f8e0203 */
[----:B------:R-:W0:Y:S01]  /*00a0*/  LDC R6, c[0x0][0x3a0] ;  /* 0x0000e800ff067b82 */ /* 0x000e220000000800 */
[----:B------:R-:W-:-:S04]  /*00b0*/  ISETP.GE.AND P0, PT, R4, UR4, PT ;  /* 0x0000000404007c0c */ /* 0x000fc8000bf06270 */
[----:B------:R-:W-:-:S03]  /*00c0*/  ISETP.LT.OR P0, PT, R4, 0x1, P0 ;  /* 0x000000010400780c */ /* 0x000fc60000701670 */
[----:B------:R-:W1:Y:S01]  /*00d0*/  S2UR UR4, SR_CTAID.Z ;  /* 0x00000000000479c3 */ /* 0x000e620000002700 */
[----:B--2---:R-:W-:Y:S01]  /*00e0*/  IMAD R0, R0, UR6, R5 ;  /* 0x0000000600007c24 */ /* 0x004fe2000f8e0205 */
[----:B------:R-:W2:Y:S04]  /*00f0*/  LDCU.64 UR6, c[0x0][0x358] ;  /* 0x00006b00ff0677ac */ /* 0x000ea80008000a00 */
[----:B------:R-:W-:Y:S01]  /*0100*/  ISETP.EQ.OR P0, PT, R0, RZ, P0 ;  /* 0x000000ff0000720c */ /* 0x000fe20000702670 */
[----:B0-----:R-:W-:-:S12]  /*0110*/  VIADD R2, R6, 0xffffffff ;  /* 0xffffffff06027836 */ /* 0x001fd80000000000 */
[----:B------:R-:W0:Y:S02]  /*0120*/  @!P0 LDC R3, c[0x0][0x39c] ;  /* 0x0000e700ff038b82 */ /* 0x000e240000000800 */
[----:B0-----:R-:W-:-:S05]  /*0130*/  @!P0 VIADD R3, R3, 0xffffffff ;  /* 0xffffffff03038836 */ /* 0x001fca0000000000 */
[----:B------:R-:W-:-:S04]  /*0140*/  ISETP.LT.AND P0, PT, R0, R3, !P0 ;  /* 0x000000030000720c */ /* 0x000fc80004701270 */
[----:B-1----:R-:W-:-:S04]  /*0150*/  ISETP.EQ.OR P0, PT, RZ, UR4, !P0 ;  /* 0x00000004ff007c0c */ /* 0x002fc8000c702670 */
[----:B------:R-:W-:-:S13]  /*0160*/  ISETP.LE.OR P0, PT, R2, UR4, P0 ;  /* 0x0000000402007c0c */ /* 0x000fda0008703670 */
[----:B--2---:R-:W-:Y:S05]  /*0170*/  @P0 BRA `(.L_x_1) ;  /* 0x0000000400b80947 */ /* 0x004fea0003800000 */
[----:B------:R-:W0:Y:S08]  /*0180*/  LDC R5, c[0x0][0x39c] ;  /* 0x0000e700ff057b82 */ /* 0x000e300000000800 */
[----:B------:R-:W1:Y:S08]  /*0190*/  LDC.64 R10, c[0x0][0x380] ;  /* 0x0000e000ff0a7b82 */ /* 0x000e700000000a00 */
[----:B------:R-:W2:Y:S01]  /*01a0*/  LDC.64 R12, c[0x0][0x3a8] ;  /* 0x0000ea00ff0c7b82 */ /* 0x000ea20000000a00 */
[----:B0-----:R-:W-:-:S04]  /*01b0*/  IMAD R3, R5, UR4, R0 ;  /* 0x0000000405037c24 */ /* 0x001fc8000f8e0200 */
[----:B------:R-:W-:-:S04]  /*01c0*/  IMAD R4, R3, UR8, R4 ;  /* 0x0000000803047c24 */ /* 0x000fc8000f8e0204 */
[----:B-1----:R-:W-:-:S05]  /*01d0*/  IMAD.WIDE R10, R4, 0x8, R10 ;  /* 0x00000008040a7825 */ /* 0x002fca00078e020a */
[----:B------:R-:W3:Y:S04]  /*01e0*/  LDG.E.64 R8, desc[UR6][R10.64] ;  /* 0x000000060a087981 */ /* 0x000ee8000c1e1b00 */
[----:B------:R-:W4:Y:S04]  /*01f0*/  LDG.E.64 R2, desc[UR6][R10.64+0x8] ;  /* 0x000008060a027981 */ /* 0x000f28000c1e1b00 */
[----:B------:R-:W5:Y:S01]  /*0200*/  LDG.E.64 R16, desc[UR6][R10.64+-0x8] ;  /* 0xfffff8060a107981 */ /* 0x000f62000c1e1b00 */
[----:B--2---:R-:W-:Y:S01]  /*0210*/  DMUL R12, R12, R12 ;  /* 0x0000000c0c0c7228 */ /* 0x004fe20000000000 */
[----:B------:R-:W-:Y:S01]  /*0220*/  IMAD.MOV.U32 R6, RZ, RZ, 0x1 ;  /* 0x00000001ff067424 */ /* 0x000fe200078e00ff */
[----:B------:R-:W-:Y:S01]  /*0230*/  BSSY.RECONVERGENT B0, `(.L_x_2) ;  /* 0x000001a000007945 */ /* 0x000fe20003800200 */
[----:B------:R-:W-:-:S03]  /*0240*/  IMAD R5, R5, UR8, RZ ;  /* 0x0000000805057c24 */ /* 0x000fc6000f8e02ff */
[----:B------:R-:W0:Y:S02]  /*0250*/  MUFU.RCP64H R7, R13 ;  /* 0x0000000d00077308 */ /* 0x000e240000001800 */
[----:B0-----:R-:W-:-:S08]  /*0260*/  DFMA R14, -R12, R6, 1 ;  /* 0x3ff000000c0e742b */ /* 0x001fd00000000106 */
[----:B------:R-:W-:-:S08]  /*0270*/  DFMA R14, R14, R14, R14 ;  /* 0x0000000e0e0e722b */ /* 0x000fd0000000000e */
[----:B------:R-:W-:-:S08]  /*0280*/  DFMA R14, R6, R14, R6 ;  /* 0x0000000e060e722b */ /* 0x000fd00000000006 */
[----:B------:R-:W-:-:S08]  /*0290*/  DFMA R6, -R12, R14, 1 ;  /* 0x3ff000000c06742b */ /* 0x000fd0000000010e */
[----:B------:R-:W-:Y:S02]  /*02a0*/  DFMA R6, R14, R6, R14 ;  /* 0x000000060e06722b */ /* 0x000fe4000000000e */
[----:B---3--:R-:W-:-:S08]  /*02b0*/  DADD R8, R8, R8 ;  /* 0x0000000008087229 */ /* 0x008fd00000000008 */
[----:B----4-:R-:W-:-:S08]  /*02c0*/  DADD R2, R2, -R8 ;  /* 0x0000000002027229 */ /* 0x010fd00000000808 */
[----:B-----5:R-:W-:-:S08]  /*02d0*/  DADD R16, R2, R16 ;  /* 0x0000000002107229 */ /* 0x020fd00000000010 */
[----:B------:R-:W-:Y:S02]  /*02e0*/  DMUL R2, R16, R6 ;  /* 0x0000000610027228 */ /* 0x000fe40000000000 */
[----:B------:R-:W-:-:S06]  /*02f0*/  FSETP.GEU.AND P1, PT, |R17|, 6.5827683646048100446e-37, PT ;  /* 0x036000001100780b */ /* 0x000fcc0003f2e200 */
[----:B------:R-:W-:-:S08]  /*0300*/  DFMA R14, -R12, R2, R16 ;  /* 0x000000020c0e722b */ /* 0x000fd00000000110 */
[----:B------:R-:W-:Y:S01]  /*0310*/  DFMA R2, R6, R14, R2 ;  /* 0x0000000e0602722b */ /* 0x000fe20000000002 */
[C---:B------:R-:W-:Y:S02]  /*0320*/  VIADD R6, R4.reuse, -UR8 ;  /* 0x8000000804067c36 */ /* 0x040fe40008000000 */
[----:B------:R-:W-:-:S07]  /*0330*/  IMAD.IADD R7, R4, 0x1, -R5 ;  /* 0x0000000104077824 */ /* 0x000fce00078e0a05 */
[----:B------:R-:W-:-:S05]  /*0340*/  FFMA R0, RZ, R13, R3 ;  /* 0x0000000dff007223 */ /* 0x000fca0000000003 */
[----:B------:R-:W-:-:S13]  /*0350*/  FSETP.GT.AND P0, PT, |R0|, 1.469367938527859385e-39, PT ;  /* 0x001000000000780b */ /* 0x000fda0003f04200 */
[----:B------:R-:W-:Y:S05]  /*0360*/  @P0 BRA P1, `(.L_x_3) ;  /* 0x0000000000180947 */ /* 0x000fea0000800000 */
[----:B------:R-:W-:Y:S01]  /*0370*/  IMAD.MOV.U32 R14, RZ, RZ, R12 ;  /* 0x000000ffff0e7224 */ /* 0x000fe200078e000c */
[----:B------:R-:W-:Y:S01]  /*0380*/  MOV R0, 0x3b0 ;  /* 0x000003b000007802 */ /* 0x000fe20000000f00 */
[----:B------:R-:W-:-:S07]  /*0390*/  IMAD.MOV.U32 R15, RZ, RZ, R13 ;  /* 0x000000ffff0f7224 */ /* 0x000fce00078e000d */
[----:B------:R-:W-:Y:S05]  /*03a0*/  CALL.REL.NOINC `($__internal_0_$__cuda_sm20_div_rn_f64_full) ;  /* 0x0000000400587944 */ /* 0x000fea0003c00000 */
[----:B------:R-:W-:Y:S02]  /*03b0*/  IMAD.MOV.U32 R2, RZ, RZ, R20 ;  /* 0x000000ffff027224 */ /* 0x000fe400078e0014 */
[----:B------:R-:W-:-:S07]  /*03c0*/  IMAD.MOV.U32 R3, RZ, RZ, R21 ;  /* 0x000000ffff037224 */ /* 0x000fce00078e0015 */
.L_x_3:
[----:B------:R-:W-:Y:S05]  /*03d0*/  BSYNC.RECONVERGENT B0 ;  /* 0x0000000000007941 */ /* 0x000fea0003800200 */
.L_x_2:
[----:B------:R-:W0:Y:S08]  /*03e0*/  LDC R13, c[0x0][0x398] ;  /* 0x0000e600ff0d7b82 */ /* 0x000e300000000800 */
[----:B------:R-:W1:Y:S08]  /*03f0*/  LDC.64 R20, c[0x0][0x380] ;  /* 0x0000e000ff147b82 */ /* 0x000e700000000a00 */
[----:B------:R-:W2:Y:S01]  /*0400*/  LDC.64 R14, c[0x0][0x3b0] ;  /* 0x0000ec00ff0e7b82 */ /* 0x000ea20000000a00 */
[----:B0-----:R-:W-:-:S06]  /*0410*/  IMAD.WIDE R12, R13, 0x8, R10 ;  /* 0x000000080d0c7825 */ /* 0x001fcc00078e020a */
[----:B------:R-:W3:Y:S01]  /*0420*/  LDG.E.64 R12, desc[UR6][R12.64] ;  /* 0x000000060c0c7981 */ /* 0x000ee2000c1e1b00 */
[----:B-1----:R-:W-:-:S05]  /*0430*/  IMAD.WIDE R20, R6, 0x8, R20 ;  /* 0x0000000806147825 */ /* 0x002fca00078e0214 */
[----:B------:R-:W4:Y:S01]  /*0440*/  LDG.E.64 R16, desc[UR6][R20.64] ;  /* 0x0000000614107981 */ /* 0x000f22000c1e1b00 */
[----:B------:R-:W-:Y:S01]  /*0450*/  IMAD.MOV.U32 R18, RZ, RZ, 0x1 ;  /* 0x00000001ff127424 */ /* 0x000fe200078e00ff */
[----:B------:R-:W-:Y:S01]  /*0460*/  BSSY.RECONVERGENT B0, `(.L_x_4) ;  /* 0x0000015000007945 */ /* 0x000fe20003800200 */
[----:B--2---:R-:W-:-:S06]  /*0470*/  DMUL R14, R14, R14 ;  /* 0x0000000e0e0e7228 */ /* 0x004fcc0000000000 */
[----:B------:R-:W0:Y:S02]  /*0480*/  MUFU.RCP64H R19, R15 ;  /* 0x0000000f00137308 */ /* 0x000e240000001800 */
[----:B0-----:R-:W-:-:S08]  /*0490*/  DFMA R22, -R14, R18, 1 ;  /* 0x3ff000000e16742b */ /* 0x001fd00000000112 */
[----:B------:R-:W-:-:S08]  /*04a0*/  DFMA R22, R22, R22, R22 ;  /* 0x000000161616722b */ /* 0x000fd00000000016 */
[----:B------:R-:W-:Y:S02]  /*04b0*/  DFMA R22, R18, R22, R18 ;  /* 0x000000161216722b */ /* 0x000fe40000000012 */
[----:B---3--:R-:W-:-:S06]  /*04c0*/  DADD R18, -R8, R12 ;  /* 0x0000000008127229 */ /* 0x008fcc000000010c */
[----:B------:R-:W-:Y:S02]  /*04d0*/  DFMA R12, -R14, R22, 1 ;  /* 0x3ff000000e0c742b */ /* 0x000fe40000000116 */
[----:B----4-:R-:W-:-:S06]  /*04e0*/  DADD R16, R18, R16 ;  /* 0x0000000012107229 */ /* 0x010fcc0000000010 */
[----:B------:R-:W-:-:S08]  /*04f0*/  DFMA R12, R22, R12, R22 ;  /* 0x0000000c160c722b */ /* 0x000fd00000000016 */
[----:B------:R-:W-:Y:S01]  /*0500*/  DMUL R18, R16, R12 ;  /* 0x0000000c10127228 */ /* 0x000fe20000000000 */
[----:B------:R-:W-:-:S07]  /*0510*/  FSETP.GEU.AND P1, PT, |R17|, 6.5827683646048100446e-37, PT ;  /* 0x036000001100780b */ /* 0x000fce0003f2e200 */
[----:B------:R-:W-:-:S08]  /*0520*/  DFMA R20, -R14, R18, R16 ;  /* 0x000000120e14722b */ /* 0x000fd00000000110 */
[----:B------:R-:W-:-:S10]  /*0530*/  DFMA R12, R12, R20, R18 ;  /* 0x000000140c0c722b */ /* 0x000fd40000000012 */
[----:B------:R-:W-:-:S05]  /*0540*/  FFMA R0, RZ, R15, R13 ;  /* 0x0000000fff007223 */ /* 0x000fca000000000d */
[----:B------:R-:W-:-:S13]  /*0550*/  FSETP.GT.AND P0, PT, |R0|, 1.469367938527859385e-39, PT ;  /* 0x001000000000780b */ /* 0x000fda0003f04200 */
[----:B------:R-:W-:Y:S05]  /*0560*/  @P0 BRA P1, `(.L_x_5) ;  /* 0x0000000000100947 */ /* 0x000fea0000800000 */
[----:B------:R-:W-:-:S07]  /*0570*/  MOV R0, 0x590 ;  /* 0x0000059000007802 */ /* 0x000fce0000000f00 */
[----:B------:R-:W-:Y:S05]  /*0580*/  CALL.REL.NOINC `($__internal_0_$__cuda_sm20_div_rn_f64_full) ;  /* 0x0000000000e07944 */ /* 0x000fea0003c00000 */
[----:B------:R-:W-:Y:S02]  /*0590*/  IMAD.MOV.U32 R12, RZ, RZ, R20 ;  /* 0x000000ffff0c7224 */ /* 0x000fe400078e0014 */
[----:B------:R-:W-:-:S07]  /*05a0*/  IMAD.MOV.U32 R13, RZ, RZ, R21 ;  /* 0x000000ffff0d7224 */ /* 0x000fce00078e0015 */
.L_x_5:
[----:B------:R-:W-:Y:S05]  /*05b0*/  BSYNC.RECONVERGENT B0 ;  /* 0x0000000000007941 */ /* 0x000fea0003800200 */
.L_x_4:
[----:B------:R-:W0:Y:S01]  /*05c0*/  LDC.64 R16, c[0x0][0x380] ;  /* 0x0000e000ff107b82 */ /* 0x000e220000000a00 */
[----:B------:R-:W-:-:S06]  /*05d0*/  IMAD.WIDE R14, R5, 0x8, R10 ;  /* 0x00000008050e7825 */ /* 0x000fcc00078e020a */
[----:B------:R-:W2:Y:S01]  /*05e0*/  LDG.E.64 R14, desc[UR6][R14.64] ;  /* 0x000000060e0e7981 */ /* 0x000ea2000c1e1b00 */
[----:B------:R-:W1:Y:S01]  /*05f0*/  LDC.64 R10, c[0x0][0x3b8] ;  /* 0x0000ee00ff0a7b82 */ /* 0x000e620000000a00 */
[----:B0-----:R-:W-:-:S06]  /*0600*/  IMAD.WIDE R6, R7, 0x8, R16 ;  /* 0x0000000807067825 */ /* 0x001fcc00078e0210 */
[----:B------:R-:W3:Y:S01]  /*0610*/  LDG.E.64 R6, desc[UR6][R6.64] ;  /* 0x0000000606067981 */ /* 0x000ee2000c1e1b00 */
[----:B------:R-:W-:Y:S01]  /*0620*/  IMAD.MOV.U32 R16, RZ, RZ, 0x1 ;  /* 0x00000001ff107424 */ /* 0x000fe200078e00ff */
[----:B-1----:R-:W-:Y:S01]  /*0630*/  DMUL R10, R10, R10 ;  /* 0x0000000a0a0a7228 */ /* 0x002fe20000000000 */
[----:B------:R-:W-:Y:S01]  /*0640*/  BSSY.RECONVERGENT B0, `(.L_x_6) ;  /* 0x0000017000007945 */ /* 0x000fe20003800200 */
[----:B------:R-:W-:-:S04]  /*0650*/  DADD R2, R12, R2 ;  /* 0x000000000c027229 */ /* 0x000fc80000000002 */
[----:B------:R-:W0:Y:S02]  /*0660*/  MUFU.RCP64H R17, R11 ;  /* 0x0000000b00117308 */ /* 0x000e240000001800 */
[----:B0-----:R-:W-:-:S08]  /*0670*/  DFMA R18, -R10, R16, 1 ;  /* 0x3ff000000a12742b */ /* 0x001fd00000000110 */
[----:B------:R-:W-:-:S08]  /*0680*/  DFMA R18, R18, R18, R18 ;  /* 0x000000121212722b */ /* 0x000fd00000000012 */
[----:B------:R-:W-:Y:S02]  /*0690*/  DFMA R18, R16, R18, R16 ;  /* 0x000000121012722b */ /* 0x000fe40000000010 */
[----:B--2---:R-:W-:-:S06]  /*06a0*/  DADD R8, -R8, R14 ;  /* 0x0000000008087229 */ /* 0x004fcc000000010e */
[----:B------:R-:W-:-:S08]  /*06b0*/  DFMA R14, -R10, R18, 1 ;  /* 0x3ff000000a0e742b */ /* 0x000fd00000000112 */
[----:B------:R-:W-:Y:S02]  /*06c0*/  DFMA R14, R18, R14, R18 ;  /* 0x0000000e120e722b */ /* 0x000fe40000000012 */
[----:B---3--:R-:W-:-:S08]  /*06d0*/  DADD R16, R8, R6 ;  /* 0x0000000008107229 */ /* 0x008fd00000000006 */
[----:B------:R-:W-:Y:S02]  /*06e0*/  DMUL R6, R16, R14 ;  /* 0x0000000e10067228 */ /* 0x000fe40000000000 */
[----:B------:R-:W-:-:S06]  /*06f0*/  FSETP.GEU.AND P1, PT, |R17|, 6.5827683646048100446e-37, PT ;  /* 0x036000001100780b */ /* 0x000fcc0003f2e200 */
[----:B------:R-:W-:-:S08]  /*0700*/  DFMA R8, -R10, R6, R16 ;  /* 0x000000060a08722b */ /* 0x000fd00000000110 */
[----:B------:R-:W-:-:S10]  /*0710*/  DFMA R6, R14, R8, R6 ;  /* 0x000000080e06722b */ /* 0x000fd40000000006 */
        /* <DEDUP_REMOVED lines=9> */
.L_x_7:
[----:B------:R-:W-:Y:S05]  /*07b0*/  BSYNC.RECONVERGENT B0 ;  /* 0x0000000000007941 */ /* 0x000fea0003800200 */
.L_x_6:
[----:B------:R-:W0:Y:S08]  /*07c0*/  LDC.64 R8, c[0x0][0x388] ;  /* 0x0000e200ff087b82 */ /* 0x000e300000000a00 */
[----:B------:R-:W1:Y:S01]  /*07d0*/  LDC.64 R10, c[0x0][0x390] ;  /* 0x0000e400ff0a7b82 */ /* 0x000e620000000a00 */
[----:B0-----:R-:W-:-:S06]  /*07e0*/  IMAD.WIDE R8, R4, 0x8, R8 ;  /* 0x0000000804087825 */ /* 0x001fcc00078e0208 */
[----:B------:R-:W2:Y:S01]  /*07f0*/  LDG.E.64 R8, desc[UR6][R8.64] ;  /* 0x0000000608087981 */ /* 0x000ea2000c1e1b00 */
[----:B------:R-:W-:Y:S01]  /*0800*/  DADD R2, R2, R6 ;  /* 0x0000000002027229 */ /* 0x000fe20000000006 */
[----:B-1----:R-:W-:-:S07]  /*0810*/  IMAD.WIDE R4, R4, 0x8, R10 ;  /* 0x0000000804047825 */ /* 0x002fce00078e020a */
[----:B--2---:R-:W-:-:S08]  /*0820*/  DADD R2, R2, -R8 ;  /* 0x0000000002027229 */ /* 0x004fd00000000808 */
[----:B------:R-:W-:-:S07]  /*0830*/  DMUL R2, R2, R2 ;  /* 0x0000000202027228 */ /* 0x000fce0000000000 */
[----:B------:R-:W-:Y:S01]  /*0840*/  STG.E.64 desc[UR6][R4.64], R2 ;  /* 0x0000000204007986 */ /* 0x000fe2000c101b06 */
[----:B------:R-:W-:Y:S05]  /*0850*/  EXIT ;  /* 0x000000000000794d */ /* 0x000fea0003800000 */
.L_x_1:
[----:B------:R-:W0:Y:S02]  /*0860*/  LDC R5, c[0x0][0x39c] ;  /* 0x0000e700ff057b82 */ /* 0x000e240000000800 */
[----:B0-----:R-:W-:-:S04]  /*0870*/  ISETP.GE.AND P0, PT, R0, R5, PT ;  /* 0x000000050000720c */ /* 0x001fc80003f06270 */
[----:B------:R-:W-:-:S04]  /*0880*/  ISETP.GE.OR P0, PT, R4, UR8, P0 ;  /* 0x0000000804007c0c */ /* 0x000fc80008706670 */
[----:B------:R-:W-:-:S13]  /*0890*/  ISETP.LE.OR P0, PT, R6, UR4, P0 ;  /* 0x0000000406007c0c */ /* 0x000fda0008703670 */
[----:B------:R-:W-:Y:S05]  /*08a0*/  @P0 EXIT ;  /* 0x000000000000094d */ /* 0x000fea0003800000 */
[----:B------:R-:W0:Y:S01]  /*08b0*/  LDC.64 R2, c[0x0][0x390] ;  /* 0x0000e400ff027b82 */ /* 0x000e220000000a00 */
[----:B------:R-:W-:-:S04]  /*08c0*/  IMAD R5, R5, UR4, R0 ;  /* 0x0000000405057c24 */ /* 0x000fc8000f8e0200 */
[----:B------:R-:W-:-:S04]  /*08d0*/  IMAD R5, R5, UR8, R4 ;  /* 0x0000000805057c24 */ /* 0x000fc8000f8e0204 */
[----:B0-----:R-:W-:-:S05]  /*08e0*/  IMAD.WIDE R2, R5, 0x8, R2 ;  /* 0x0000000805027825 */ /* 0x001fca00078e0202 */
[----:B------:R-:W-:Y:S01]  /*08f0*/  STG.E.64 desc[UR6][R2.64], RZ ;  /* 0x000000ff02007986 */ /* 0x000fe2000c101b06 */
[----:B------:R-:W-:Y:S05]  /*0900*/  EXIT ;  /* 0x000000000000794d */ /* 0x000fea0003800000 */
        .weak           $__internal_0_$__cuda_sm20_div_rn_f64_full
        .type           $__internal_0_$__cuda_sm20_div_rn_f64_full,@function
        .size           $__internal_0_$__cuda_sm20_div_rn_f64_full,(.L_x_79 - $__internal_0_$__cuda_sm20_div_rn_f64_full)
$__internal_0_$__cuda_sm20_div_rn_f64_full:
[C---:B------:R-:W-:Y:S01]  /*0910*/  FSETP.GEU.AND P0, PT, |R15|.reuse, 1.469367938527859385e-39, PT ;  /* 0x001000000f00780b */ /* 0x040fe20003f0e200 */
[----:B------:R-:W-:Y:S01]  /*0920*/  IMAD.MOV.U32 R18, RZ, RZ, 0x1 ;  /* 0x00000001ff127424 */ /* 0x000fe200078e00ff */
[----:B------:R-:W-:Y:S01]  /*0930*/  LOP3.LUT R12, R15, 0x800fffff, RZ, 0xc0, !PT ;  /* 0x800fffff0f0c7812 */ /* 0x000fe200078ec0ff */
[----:B------:R-:W-:Y:S01]  /*0940*/  IMAD.MOV.U32 R27, RZ, RZ, 0x1ca00000 ;  /* 0x1ca00000ff1b7424 */ /* 0x000fe200078e00ff */
[C---:B------:R-:W-:Y:S01]  /*0950*/  FSETP.GEU.AND P2, PT, |R17|.reuse, 1.469367938527859385e-39, PT ;  /* 0x001000001100780b */ /* 0x040fe20003f4e200 */
[----:B------:R-:W-:Y:S01]  /*0960*/  BSSY.RECONVERGENT B1, `(.L_x_8) ;  /* 0x0000052000017945 */ /* 0x000fe20003800200 */
[----:B------:R-:W-:Y:S01]  /*0970*/  LOP3.LUT R13, R12, 0x3ff00000, RZ, 0xfc, !PT ;  /* 0x3ff000000c0d7812 */ /* 0x000fe200078efcff */
[----:B------:R-:W-:Y:S01]  /*0980*/  IMAD.MOV.U32 R12, RZ, RZ, R14 ;  /* 0x000000ffff0c7224 */ /* 0x000fe200078e000e */
[----:B------:R-:W-:Y:S02]  /*0990*/  LOP3.LUT R26, R17, 0x7ff00000, RZ, 0xc0, !PT ;  /* 0x7ff00000111a7812 */ /* 0x000fe400078ec0ff */
[----:B------:R-:W-:-:S03]  /*09a0*/  LOP3.LUT R29, R15, 0x7ff00000, RZ, 0xc0, !PT ;  /* 0x7ff000000f1d7812 */ /* 0x000fc600078ec0ff */
[----:B------:R-:W-:Y:S01]  /*09b0*/  @!P0 DMUL R12, R14, 8.98846567431157953865e+307 ;  /* 0x7fe000000e0c8828 */ /* 0x000fe20000000000 */
[----:B------:R-:W-:-:S03]  /*09c0*/  ISETP.GE.U32.AND P1, PT, R26, R29, PT ;  /* 0x0000001d1a00720c */ /* 0x000fc60003f26070 */
[----:B------:R-:W-:Y:S02]  /*09d0*/  @!P2 LOP3.LUT R21, R15, 0x7ff00000, RZ, 0xc0, !PT ;  /* 0x7ff000000f15a812 */ /* 0x000fe400078ec0ff */
[----:B------:R-:W0:Y:S02]  /*09e0*/  MUFU.RCP64H R19, R13 ;  /* 0x0000000d00137308 */ /* 0x000e240000001800 */
[----:B------:R-:W-:Y:S02]  /*09f0*/  @!P2 ISETP.GE.U32.AND P3, PT, R26, R21, PT ;  /* 0x000000151a00a20c */ /* 0x000fe40003f66070 */
[----:B------:R-:W-:Y:S02]  /*0a00*/  @!P0 LOP3.LUT R29, R13, 0x7ff00000, RZ, 0xc0, !PT ;  /* 0x7ff000000d1d8812 */ /* 0x000fe400078ec0ff */
[----:B------:R-:W-:-:S04]  /*0a10*/  @!P2 SEL R21, R27, 0x63400000, !P3 ;  /* 0x634000001b15a807 */ /* 0x000fc80005800000 */
[----:B------:R-:W-:-:S04]  /*0a20*/  @!P2 LOP3.LUT R24, R21, 0x80000000, R17, 0xf8, !PT ;  /* 0x800000001518a812 */ /* 0x000fc800078ef811 */
[----:B------:R-:W-:Y:S01]  /*0a30*/  @!P2 LOP3.LUT R25, R24, 0x100000, RZ, 0xfc, !PT ;  /* 0x001000001819a812 */ /* 0x000fe200078efcff */
[----:B------:R-:W-:Y:S01]  /*0a40*/  @!P2 IMAD.MOV.U32 R24, RZ, RZ, RZ ;  /* 0x000000ffff18a224 */ /* 0x000fe200078e00ff */
[----:B0-----:R-:W-:-:S08]  /*0a50*/  DFMA R22, R18, -R12, 1 ;  /* 0x3ff000001216742b */ /* 0x001fd0000000080c */
[----:B------:R-:W-:-:S08]  /*0a60*/  DFMA R22, R22, R22, R22 ;  /* 0x000000161616722b */ /* 0x000fd00000000016 */
[----:B------:R-:W-:Y:S01]  /*0a70*/  DFMA R22, R18, R22, R18 ;  /* 0x000000161216722b */ /* 0x000fe20000000012 */
[----:B------:R-:W-:Y:S02]  /*0a80*/  SEL R19, R27, 0x63400000, !P1 ;  /* 0x634000001b137807 */ /* 0x000fe40004800000 */
[----:B------:R-:W-:Y:S02]  /*0a90*/  MOV R18, R16 ;  /* 0x0000001000127202 */ /* 0x000fe40000000f00 */
[----:B------:R-:W-:-:S03]  /*0aa0*/  LOP3.LUT R19, R19, 0x800fffff, R17, 0xf8, !PT ;  /* 0x800fffff13137812 */ /* 0x000fc600078ef811 */
[----:B------:R-:W-:-:S03]  /*0ab0*/  DFMA R20, R22, -R12, 1 ;  /* 0x3ff000001614742b */ /* 0x000fc6000000080c */
[----:B------:R-:W-:-:S05]  /*0ac0*/  @!P2 DFMA R18, R18, 2, -R24 ;  /* 0x400000001212a82b */ /* 0x000fca0000000818 */
[----:B------:R-:W-:-:S08]  /*0ad0*/  DFMA R20, R22, R20, R22 ;  /* 0x000000141614722b */ /* 0x000fd00000000016 */
[----:B------:R-:W-:-:S08]  /*0ae0*/  DMUL R22, R20, R18 ;  /* 0x0000001214167228 */ /* 0x000fd00000000000 */
[----:B------:R-:W-:-:S08]  /*0af0*/  DFMA R24, R22, -R12, R18 ;  /* 0x8000000c1618722b */ /* 0x000fd00000000012 */
[----:B------:R-:W-:Y:S01]  /*0b00*/  DFMA R24, R20, R24, R22 ;  /* 0x000000181418722b */ /* 0x000fe20000000016 */
[----:B------:R-:W-:Y:S01]  /*0b10*/  IMAD.MOV.U32 R22, RZ, RZ, R26 ;  /* 0x000000ffff167224 */ /* 0x000fe200078e001a */
[----:B------:R-:W-:-:S05]  /*0b20*/  @!P2 LOP3.LUT R22, R19, 0x7ff00000, RZ, 0xc0, !PT ;  /* 0x7ff000001316a812 */ /* 0x000fca00078ec0ff */
[----:B------:R-:W-:-:S05]  /*0b30*/  VIADD R20, R22, 0xffffffff ;  /* 0xffffffff16147836 */ /* 0x000fca0000000000 */
[----:B------:R-:W-:Y:S01]  /*0b40*/  ISETP.GT.U32.AND P0, PT, R20, 0x7feffffe, PT ;  /* 0x7feffffe1400780c */ /* 0x000fe20003f04070 */
[----:B------:R-:W-:-:S05]  /*0b50*/  VIADD R20, R29, 0xffffffff ;  /* 0xffffffff1d147836 */ /* 0x000fca0000000000 */
[----:B------:R-:W-:-:S13]  /*0b60*/  ISETP.GT.U32.OR P0, PT, R20, 0x7feffffe, P0 ;  /* 0x7feffffe1400780c */ /* 0x000fda0000704470 */
[----:B------:R-:W-:Y:S05]  /*0b70*/  @P0 BRA `(.L_x_9) ;  /* 0x00000000006c0947 */ /* 0x000fea0003800000 */
[----:B------:R-:W-:-:S04]  /*0b80*/  LOP3.LUT R17, R15, 0x7ff00000, RZ, 0xc0, !PT ;  /* 0x7ff000000f117812 */ /* 0x000fc800078ec0ff */
[CC--:B------:R-:W-:Y:S02]  /*0b90*/  VIADDMNMX R16, R26.reuse, -R17.reuse, 0xb9600000, !PT ;  /* 0xb96000001a107446 */ /* 0x0c0fe40007800911 */
[----:B------:R-:W-:Y:S02]  /*0ba0*/  ISETP.GE.U32.AND P0, PT, R26, R17, PT ;  /* 0x000000111a00720c */ /* 0x000fe40003f06070 */
[----:B------:R-:W-:Y:S02]  /*0bb0*/  VIMNMX R16, PT, PT, R16, 0x46a00000, PT ;  /* 0x46a0000010107848 */ /* 0x000fe40003fe0100 */
[----:B------:R-:W-:-:S05]  /*0bc0*/  SEL R27, R27, 0x63400000, !P0 ;  /* 0x634000001b1b7807 */ /* 0x000fca0004000000 */
[----:B------:R-:W-:Y:S02]  /*0bd0*/  IMAD.IADD R22, R16, 0x1, -R27 ;  /* 0x0000000110167824 */ /* 0x000fe400078e0a1b */
[----:B------:R-:W-:Y:S02]  /*0be0*/  IMAD.MOV.U32 R16, RZ, RZ, RZ ;  /* 0x000000ffff107224 */ /* 0x000fe400078e00ff */
[----:B------:R-:W-:-:S06]  /*0bf0*/  VIADD R17, R22, 0x7fe00000 ;  /* 0x7fe0000016117836 */ /* 0x000fcc0000000000 */
[----:B------:R-:W-:-:S10]  /*0c00*/  DMUL R20, R24, R16 ;  /* 0x0000001018147228 */ /* 0x000fd40000000000 */
[----:B------:R-:W-:-:S13]  /*0c10*/  FSETP.GTU.AND P0, PT, |R21|, 1.469367938527859385e-39, PT ;  /* 0x001000001500780b */ /* 0x000fda0003f0c200 */
[----:B------:R-:W-:Y:S05]  /*0c20*/  @P0 BRA `(.L_x_10) ;  /* 0x0000000000940947 */ /* 0x000fea0003800000 */
[----:B------:R-:W-:Y:S01]  /*0c30*/  DFMA R12, R24, -R12, R18 ;  /* 0x8000000c180c722b */ /* 0x000fe20000000012 */
[----:B------:R-:W-:-:S09]  /*0c40*/  IMAD.MOV.U32 R16, RZ, RZ, RZ ;  /* 0x000000ffff107224 */ /* 0x000fd200078e00ff */
[C---:B------:R-:W-:Y:S02]  /*0c50*/  FSETP.NEU.AND P0, PT, R13.reuse, RZ, PT ;  /* 0x000000ff0d00720b */ /* 0x040fe40003f0d000 */
[----:B------:R-:W-:-:S04]  /*0c60*/  LOP3.LUT R15, R13, 0x80000000, R15, 0x48, !PT ;  /* 0x800000000d0f7812 */ /* 0x000fc800078e480f */
[----:B------:R-:W-:-:S07]  /*0c70*/  LOP3.LUT R17, R15, R17, RZ, 0xfc, !PT ;  /* 0x000000110f117212 */ /* 0x000fce00078efcff */
[----:B------:R-:W-:Y:S05]  /*0c80*/  @!P0 BRA `(.L_x_10) ;  /* 0x00000000007c8947 */ /* 0x000fea0003800000 */
[----:B------:R-:W-:Y:S01]  /*0c90*/  IMAD.MOV R13, RZ, RZ, -R22 ;  /* 0x000000ffff0d7224 */ /* 0x000fe200078e0a16 */
[----:B------:R-:W-:Y:S01]  /*0ca0*/  DMUL.RP R16, R24, R16 ;  /* 0x0000001018107228 */ /* 0x000fe20000008000 */
[----:B------:R-:W-:-:S06]  /*0cb0*/  IMAD.MOV.U32 R12, RZ, RZ, RZ ;  /* 0x000000ffff0c7224 */ /* 0x000fcc00078e00ff */
[----:B------:R-:W-:-:S03]  /*0cc0*/  DFMA R12, R20, -R12, R24 ;  /* 0x8000000c140c722b */ /* 0x000fc60000000018 */
[----:B------:R-:W-:-:S03]  /*0cd0*/  LOP3.LUT R15, R17, R15, RZ, 0x3c, !PT ;  /* 0x0000000f110f7212 */ /* 0x000fc600078e3cff */
[----:B------:R-:W-:-:S04]  /*0ce0*/  IADD3 R12, PT, PT, -R22, -0x43300000, RZ ;  /* 0xbcd00000160c7810 */ /* 0x000fc80007ffe1ff */
[----:B------:R-:W-:-:S04]  /*0cf0*/  FSETP.NEU.AND P0, PT, |R13|, R12, PT ;  /* 0x0000000c0d00720b */ /* 0x000fc80003f0d200 */
[----:B------:R-:W-:Y:S02]  /*0d00*/  FSEL R20, R16, R20, !P0 ;  /* 0x0000001410147208 */ /* 0x000fe40004000000 */
[----:B------:R-:W-:Y:S01]  /*0d10*/  FSEL R21, R15, R21, !P0 ;  /* 0x000000150f157208 */ /* 0x000fe20004000000 */
[----:B------:R-:W-:Y:S06]  /*0d20*/  BRA `(.L_x_10) ;  /* 0x0000000000547947 */ /* 0x000fec0003800000 */
.L_x_9:
[----:B------:R-:W-:-:S14]  /*0d30*/  DSETP.NAN.AND P0, PT, R16, R16, PT ;  /* 0x000000101000722a */ /* 0x000fdc0003f08000 */
[----:B------:R-:W-:Y:S05]  /*0d40*/  @P0 BRA `(.L_x_11) ;  /* 0x0000000000440947 */ /* 0x000fea0003800000 */
[----:B------:R-:W-:-:S14]  /*0d50*/  DSETP.NAN.AND P0, PT, R14, R14, PT ;  /* 0x0000000e0e00722a */ /* 0x000fdc0003f08000 */
[----:B------:R-:W-:Y:S05]  /*0d60*/  @P0 BRA `(.L_x_12) ;  /* 0x0000000000300947 */ /* 0x000fea0003800000 */
[----:B------:R-:W-:Y:S01]  /*0d70*/  ISETP.NE.AND P0, PT, R22, R29, PT ;  /* 0x0000001d1600720c */ /* 0x000fe20003f05270 */
[----:B------:R-:W-:Y:S01]  /*0d80*/  IMAD.MOV.U32 R21, RZ, RZ, -0x80000 ;  /* 0xfff80000ff157424 */ /* 0x000fe200078e00ff */
[----:B------:R-:W-:-:S11]  /*0d90*/  MOV R20, 0x0 ;  /* 0x0000000000147802 */ /* 0x000fd60000000f00 */
[----:B------:R-:W-:Y:S05]  /*0da0*/  @!P0 BRA `(.L_x_10) ;  /* 0x0000000000348947 */ /* 0x000fea0003800000 */
[----:B------:R-:W-:Y:S02]  /*0db0*/  ISETP.NE.AND P0, PT, R22, 0x7ff00000, PT ;  /* 0x7ff000001600780c */ /* 0x000fe40003f05270 */
[----:B------:R-:W-:Y:S02]  /*0dc0*/  LOP3.LUT R21, R17, 0x80000000, R15, 0x48, !PT ;  /* 0x8000000011157812 */ /* 0x000fe400078e480f */
[----:B------:R-:W-:-:S13]  /*0dd0*/  ISETP.EQ.OR P0, PT, R29, RZ, !P0 ;  /* 0x000000ff1d00720c */ /* 0x000fda0004702670 */
[----:B------:R-:W-:Y:S01]  /*0de0*/  @P0 LOP3.LUT R12, R21, 0x7ff00000, RZ, 0xfc, !PT ;  /* 0x7ff00000150c0812 */ /* 0x000fe200078efcff */
[----:B------:R-:W-:Y:S02]  /*0df0*/  @!P0 IMAD.MOV.U32 R20, RZ, RZ, RZ ;  /* 0x000000ffff148224 */ /* 0x000fe400078e00ff */
[----:B------:R-:W-:Y:S02]  /*0e00*/  @P0 IMAD.MOV.U32 R20, RZ, RZ, RZ ;  /* 0x000000ffff140224 */ /* 0x000fe400078e00ff */
[----:B------:R-:W-:Y:S01]  /*0e10*/  @P0 IMAD.MOV.U32 R21, RZ, RZ, R12 ;  /* 0x000000ffff150224 */ /* 0x000fe200078e000c */
[----:B------:R-:W-:Y:S06]  /*0e20*/  BRA `(.L_x_10) ;  /* 0x0000000000147947 */ /* 0x000fec0003800000 */
.L_x_12:
[----:B------:R-:W-:Y:S01]  /*0e30*/  LOP3.LUT R21, R15, 0x80000, RZ, 0xfc, !PT ;  /* 0x000800000f157812 */ /* 0x000fe200078efcff */
[----:B------:R-:W-:Y:S01]  /*0e40*/  IMAD.MOV.U32 R20, RZ, RZ, R14 ;  /* 0x000000ffff147224 */ /* 0x000fe200078e000e */
[----:B------:R-:W-:Y:S06]  /*0e50*/  BRA `(.L_x_10) ;  /* 0x0000000000087947 */ /* 0x000fec0003800000 */
.L_x_11:
[----:B------:R-:W-:Y:S01]  /*0e60*/  LOP3.LUT R21, R17, 0x80000, RZ, 0xfc, !PT ;  /* 0x0008000011157812 */ /* 0x000fe200078efcff */
[----:B------:R-:W-:-:S07]  /*0e70*/  IMAD.MOV.U32 R20, RZ, RZ, R16 ;  /* 0x000000ffff147224 */ /* 0x000fce00078e0010 */
.L_x_10:
[----:B------:R-:W-:Y:S05]  /*0e80*/  BSYNC.RECONVERGENT B1 ;  /* 0x0000000000017941 */ /* 0x000fea0003800200 */
.L_x_8:
[----:B------:R-:W-:Y:S02]  /*0e90*/  IMAD.MOV.U32 R12, RZ, RZ, R0 ;  /* 0x000000ffff0c7224 */ /* 0x000fe400078e0000 */
[----:B------:R-:W-:-:S04]  /*0ea0*/  IMAD.MOV.U32 R13, RZ, RZ, 0x0 ;  /* 0x00000000ff0d7424 */ /* 0x000fc800078e00ff */
[----:B------:R-:W-:Y:S05]  /*0eb0*/  RET.REL.NODEC R12 `(_Z15computeResidualPdS_S_iiiddd) ;  /* 0xfffffff00c507950 */ /* 0x000fea0003c3ffff */
.L_x_13:
        /* <DEDUP_REMOVED lines=12> */
.L_x_79:


//--------------------- .text._Z15jacobiIterationPdS_S_iiidddS_ --------------------------
	.section	.text._Z15jacobiIterationPdS_S_iiidddS_,"ax",@progbits
	.align	128
        .global         _Z15jacobiIterationPdS_S_iiidddS_
        .type           _Z15jacobiIterationPdS_S_iiidddS_,@function
        .size           _Z15jacobiIterationPdS_S_iiidddS_,(.L_x_81 - _Z15jacobiIterationPdS_S_iiidddS_)
        .other          _Z15jacobiIterationPdS_S_iiidddS_,@"STO_CUDA_ENTRY STV_DEFAULT"
_Z15jacobiIterationPdS_S_iiidddS_:
.text._Z15jacobiIterationPdS_S_iiidddS_:
[----:B------:R-:W0:Y:S01]  /*0000*/  LDC R1, c[0x0][0x37c] ;  /* 0x0000df00ff017b82 */ /* 0x000e220000000800 */
[----:B------:R-:W1:Y:S07]  /*0010*/  S2R R3, SR_TID.X ;  /* 0x0000000000037919 */ /* 0x000e6e0000002100 */
[----:B------:R-:W1:Y:S01]  /*0020*/  S2UR UR4, SR_CTAID.X ;  /* 0x00000000000479c3 */ /* 0x000e620000002500 */
[----:B------:R-:W2:Y:S01]  /*0030*/  LDCU.64 UR6, c[0x0][0x358] ;  /* 0x00006b00ff0677ac */ /* 0x000ea20008000a00 */
[----:B0-----:R-:W-:Y:S01]  /*0040*/  VIADD R1, R1, 0xffffffd8 ;  /* 0xffffffd801017836 */ /* 0x001fe20000000000 */
[----:B------:R-:W0:Y:S05]  /*0050*/  S2R R5, SR_TID.Y ;  /* 0x0000000000057919 */ /* 0x000e2a0000002200 */
[----:B------:R-:W1:Y:S08]  /*0060*/  LDC R0, c[0x0][0x360] ;  /* 0x0000d800ff007b82 */ /* 0x000e700000000800 */
[----:B------:R-:W3:Y:S08]  /*0070*/  LDC R7, c[0x0][0x398] ;  /* 0x0000e600ff077b82 */ /* 0x000ef00000000800 */
[----:B------:R-:W0:Y:S08]  /*0080*/  S2UR UR5, SR_CTAID.Y ;  /* 0x00000000000579c3 */ /* 0x000e300000002600 */
[----:B------:R-:W0:Y:S01]  /*0090*/  LDC R4, c[0x0][0x364] ;  /* 0x0000d900ff047b82 */ /* 0x000e220000000800 */
[----:B-1----:R-:W-:-:S02]  /*00a0*/  IMAD R0, R0, UR4, R3 ;  /* 0x0000000400007c24 */ /* 0x002fc4000f8e0203 */
[----:B---3--:R-:W-:-:S05]  /*00b0*/  VIADD R3, R7, 0xffffffff ;  /* 0xffffffff07037836 */ /* 0x008fca0000000000 */
[----:B------:R-:W1:Y:S01]  /*00c0*/  LDC R6, c[0x0][0x3a0] ;  /* 0x0000e800ff067b82 */ /* 0x000e620000000800 */
[----:B------:R-:W-:-:S04]  /*00d0*/  ISETP.GE.AND P0, PT, R0, R3, PT ;  /* 0x000000030000720c */ /* 0x000fc80003f06270 */
[----:B------:R-:W-:-:S03]  /*00e0*/  ISETP.LT.OR P0, PT, R0, 0x1, P0 ;  /* 0x000000010000780c */ /* 0x000fc60000701670 */
[----:B------:R-:W3:Y:S01]  /*00f0*/  S2UR UR4, SR_CTAID.Z ;  /* 0x00000000000479c3 */ /* 0x000ee20000002700 */
[----:B0-----:R-:W-:-:S05]  /*0100*/  IMAD R4, R4, UR5, R5 ;  /* 0x0000000504047c24 */ /* 0x001fca000f8e0205 */
[----:B------:R-:W-:Y:S01]  /*0110*/  ISETP.EQ.OR P0, PT, R4, RZ, P0 ;  /* 0x000000ff0400720c */ /* 0x000fe20000702670 */
[----:B-1----:R-:W-:-:S12]  /*0120*/  VIADD R2, R6, 0xffffffff ;  /* 0xffffffff06027836 */ /* 0x002fd80000000000 */
[----:B------:R-:W0:Y:S02]  /*0130*/  @!P0 LDC R3, c[0x0][0x39c] ;  /* 0x0000e700ff038b82 */ /* 0x000e240000000800 */
[----:B0-----:R-:W-:-:S05]  /*0140*/  @!P0 VIADD R3, R3, 0xffffffff ;  /* 0xffffffff03038836 */ /* 0x001fca0000000000 */
[----:B------:R-:W-:-:S04]  /*0150*/  ISETP.LT.AND P0, PT, R4, R3, !P0 ;  /* 0x000000030400720c */ /* 0x000fc80004701270 */
[----:B---3--:R-:W-:-:S04]  /*0160*/  ISETP.EQ.OR P0, PT, RZ, UR4, !P0 ;  /* 0x00000004ff007c0c */ /* 0x008fc8000c702670 */
[----:B------:R-:W-:-:S13]  /*0170*/  ISETP.LE.OR P0, PT, R2, UR4, P0 ;  /* 0x0000000402007c0c */ /* 0x000fda0008703670 */
[----:B--2---:R-:W-:Y:S05]  /*0180*/  @P0 BRA `(.L_x_14) ;  /* 0x0000000c00000947 */ /* 0x004fea0003800000 */
[----:B------:R-:W0:Y:S08]  /*0190*/  LDC R21, c[0x0][0x39c] ;  /* 0x0000e700ff157b82 */ /* 0x000e300000000800 */
[----:B------:R-:W1:Y:S08]  /*01a0*/  LDC.64 R24, c[0x0][0x380] ;  /* 0x0000e000ff187b82 */ /* 0x000e700000000a00 */
[----:B------:R-:W2:Y:S01]  /*01b0*/  LDC.64 R18, c[0x0][0x3a8] ;  /* 0x0000ea00ff127b82 */ /* 0x000ea20000000a00 */
[----:B0-----:R-:W-:-:S04]  /*01c0*/  IMAD R4, R21, UR4, R4 ;  /* 0x0000000415047c24 */ /* 0x001fc8000f8e0204 */
[----:B------:R-:W-:-:S04]  /*01d0*/  IMAD R0, R4, R7, R0 ;  /* 0x0000000704007224 */ /* 0x000fc800078e0200 */
[----:B-1----:R-:W-:-:S05]  /*01e0*/  IMAD.WIDE R8, R0, 0x8, R24 ;  /* 0x0000000800087825 */ /* 0x002fca00078e0218 */
[----:B------:R-:W3:Y:S04]  /*01f0*/  LDG.E.64 R4, desc[UR6][R8.64+-0x8] ;  /* 0xfffff80608047981 */ /* 0x000ee8000c1e1b00 */
[----:B------:R-:W3:Y:S01]  /*0200*/  LDG.E.64 R2, desc[UR6][R8.64+0x8] ;  /* 0x0000080608027981 */ /* 0x000ee2000c1e1b00 */
[----:B------:R-:W-:Y:S02]  /*0210*/  IMAD R21, R7, R21, RZ ;  /* 0x0000001507157224 */ /* 0x000fe400078e02ff */
[C---:B------:R-:W-:Y:S01]  /*0220*/  IMAD.IADD R27, R0.reuse, 0x1, -R7 ;  /* 0x00000001001b7824 */ /* 0x040fe200078e0a07 */
[----:B--2---:R-:W-:Y:S01]  /*0230*/  DMUL R18, R18, R18 ;  /* 0x0000001212127228 */ /* 0x004fe20000000000 */
[----:B------:R-:W-:Y:S01]  /*0240*/  IMAD.IADD R11, R0, 0x1, -R21 ;  /* 0x00000001000b7824 */ /* 0x000fe200078e0a15 */
[----:B------:R0:W5:Y:S01]  /*0250*/  LDG.E.64 R28, desc[UR6][R8.64] ;  /* 0x00000006081c7981 */ /* 0x000162000c1e1b00 */
[----:B------:R-:W-:-:S04]  /*0260*/  IMAD.WIDE R26, R27, 0x8, R24 ;  /* 0x000000081b1a7825 */ /* 0x000fc800078e0218 */
[----:B------:R-:W-:Y:S02]  /*0270*/  IMAD.WIDE R24, R11, 0x8, R24 ;  /* 0x000000080b187825 */ /* 0x000fe400078e0218 */
[----:B------:R-:W5:Y:S02]  /*0280*/  LDG.E.64 R26, desc[UR6][R26.64] ;  /* 0x000000061a1a7981 */ /* 0x000f64000c1e1b00 */
[--C-:B------:R-:W-:Y:S02]  /*0290*/  IMAD.WIDE R22, R7, 0x8, R8.reuse ;  /* 0x0000000807167825 */ /* 0x100fe400078e0208 */
[----:B------:R-:W5:Y:S02]  /*02a0*/  LDG.E.64 R24, desc[UR6][R24.64] ;  /* 0x0000000618187981 */ /* 0x000f64000c1e1b00 */
[----:B------:R-:W-:Y:S02]  /*02b0*/  IMAD.WIDE R20, R21, 0x8, R8 ;  /* 0x0000000815147825 */ /* 0x000fe400078e0208 */
[----:B------:R-:W5:Y:S04]  /*02c0*/  LDG.E.64 R22, desc[UR6][R22.64] ;  /* 0x0000000616167981 */ /* 0x000f68000c1e1b00 */
[----:B------:R-:W5:Y:S01]  /*02d0*/  LDG.E.64 R20, desc[UR6][R20.64] ;  /* 0x0000000614147981 */ /* 0x000f62000c1e1b00 */
[----:B------:R-:W1:Y:S01]  /*02e0*/  MUFU.RCP64H R7, R19 ;  /* 0x0000001300077308 */ /* 0x000e620000001800 */
[----:B------:R-:W-:-:S06]  /*02f0*/  IMAD.MOV.U32 R6, RZ, RZ, 0x1 ;  /* 0x00000001ff067424 */ /* 0x000fcc00078e00ff */
[----:B-1----:R-:W-:-:S08]  /*0300*/  DFMA R10, -R18, R6, 1 ;  /* 0x3ff00000120a742b */ /* 0x002fd00000000106 */
[----:B------:R-:W-:-:S08]  /*0310*/  DFMA R10, R10, R10, R10 ;  /* 0x0000000a0a0a722b */ /* 0x000fd0000000000a */
[----:B------:R-:W-:-:S08]  /*0320*/  DFMA R6, R6, R10, R6 ;  /* 0x0000000a0606722b */ /* 0x000fd00000000006 */
[----:B0-----:R-:W-:-:S08]  /*0330*/  DFMA R8, -R18, R6, 1 ;  /* 0x3ff000001208742b */ /* 0x001fd00000000106 */
[----:B------:R-:W-:Y:S01]  /*0340*/  DFMA R8, R6, R8, R6 ;  /* 0x000000080608722b */ /* 0x000fe20000000006 */
[----:B------:R-:W-:Y:S01]  /*0350*/  BSSY.RECONVERGENT B0, `(.L_x_15) ;  /* 0x000000f000007945 */ /* 0x000fe20003800200 */
[----:B---3--:R-:W-:-:S08]  /*0360*/  DADD R10, R4, R2 ;  /* 0x00000000040a7229 */ /* 0x008fd00000000002 */
[----:B------:R-:W-:-:S08]  /*0370*/  DMUL R2, R10, R8 ;  /* 0x000000080a027228 */ /* 0x000fd00000000000 */
[----:B------:R-:W-:-:S08]  /*0380*/  DFMA R4, -R18, R2, R10 ;  /* 0x000000021204722b */ /* 0x000fd0000000010a */
[----:B------:R-:W-:Y:S01]  /*0390*/  DFMA R2, R8, R4, R2 ;  /* 0x000000040802722b */ /* 0x000fe20000000002 */
[----:B------:R-:W-:-:S09]  /*03a0*/  FSETP.GEU.AND P1, PT, |R11|, 6.5827683646048100446e-37, PT ;  /* 0x036000000b00780b */ /* 0x000fd20003f2e200 */
[----:B------:R-:W-:-:S05]  /*03b0*/  FFMA R4, RZ, R19, R3 ;  /* 0x00000013ff047223 */ /* 0x000fca0000000003 */
[----:B------:R-:W-:-:S13]  /*03c0*/  FSETP.GT.AND P0, PT, |R4|, 1.469367938527859385e-39, PT ;  /* 0x001000000400780b */ /* 0x000fda0003f04200 */
[----:B------:R-:W-:Y:S05]  /*03d0*/  @P0 BRA P1, `(.L_x_16) ;  /* 0x0000000000180947 */ /* 0x000fea0000800000 */
[----:B------:R-:W-:Y:S01]  /*03e0*/  IMAD.MOV.U32 R12, RZ, RZ, R18 ;  /* 0x000000ffff0c7224 */ /* 0x000fe200078e0012 */
[----:B------:R-:W-:Y:S01]  /*03f0*/  MOV R4, 0x420 ;  /* 0x0000042000047802 */ /* 0x000fe20000000f00 */
[----:B------:R-:W-:-:S07]  /*0400*/  IMAD.MOV.U32 R13, RZ, RZ, R19 ;  /* 0x000000ffff0d7224 */ /* 0x000fce00078e0013 */
[----:B-----5:R-:W-:Y:S05]  /*0410*/  CALL.REL.NOINC `($__internal_1_$__cuda_sm20_div_rn_f64_full) ;  /* 0x0000001400687944 */ /* 0x020fea0003c00000 */
[----:B------:R-:W-:Y:S02]  /*0420*/  IMAD.MOV.U32 R2, RZ, RZ, R6 ;  /* 0x000000ffff027224 */ /* 0x000fe400078e0006 */
[----:B------:R-:W-:-:S07]  /*0430*/  IMAD.MOV.U32 R3, RZ, RZ, R7 ;  /* 0x000000ffff037224 */ /* 0x000fce00078e0007 */
.L_x_16:
[----:B------:R-:W-:Y:S05]  /*0440*/  BSYNC.RECONVERGENT B0 ;  /* 0x0000000000007941 */ /* 0x000fea0003800200 */
.L_x_15:
[----:B------:R-:W0:Y:S01]  /*0450*/  LDC.64 R16, c[0x0][0x3b0] ;  /* 0x0000ec00ff107b82 */ /* 0x000e220000000a00 */
[----:B------:R-:W-:Y:S01]  /*0460*/  IMAD.MOV.U32 R4, RZ, RZ, 0x1 ;  /* 0x00000001ff047424 */ /* 0x000fe200078e00ff */
[----:B-----5:R-:W-:Y:S01]  /*0470*/  DADD R10, R26, R22 ;  /* 0x000000001a0a7229 */ /* 0x020fe20000000016 */
[----:B------:R-:W-:Y:S09]  /*0480*/  BSSY.RECONVERGENT B0, `(.L_x_17) ;  /* 0x0000015000007945 */ /* 0x000ff20003800200 */
[----:B------:R-:W-:Y:S01]  /*0490*/  FSETP.GEU.AND P1, PT, |R11|, 6.5827683646048100446e-37, PT ;  /* 0x036000000b00780b */ /* 0x000fe20003f2e200 */
[----:B0-----:R-:W-:-:S06]  /*04a0*/  DMUL R16, R16, R16 ;  /* 0x0000001010107228 */ /* 0x001fcc0000000000 */
[----:B------:R-:W0:Y:S02]  /*04b0*/  MUFU.RCP64H R5, R17 ;  /* 0x0000001100057308 */ /* 0x000e240000001800 */
[----:B0-----:R-:W-:-:S08]  /*04c0*/  DFMA R6, -R16, R4, 1 ;  /* 0x3ff000001006742b */ /* 0x001fd00000000104 */
[----:B------:R-:W-:-:S08]  /*04d0*/  DFMA R6, R6, R6, R6 ;  /* 0x000000060606722b */ /* 0x000fd00000000006 */
[----:B------:R-:W-:-:S08]  /*04e0*/  DFMA R6, R4, R6, R4 ;  /* 0x000000060406722b */ /* 0x000fd00000000004 */
[----:B------:R-:W-:-:S08]  /*04f0*/  DFMA R4, -R16, R6, 1 ;  /* 0x3ff000001004742b */ /* 0x000fd00000000106 */
[----:B------:R-:W-:-:S08]  /*0500*/  DFMA R4, R6, R4, R6 ;  /* 0x000000040604722b */ /* 0x000fd00000000006 */
[----:B------:R-:W-:-:S08]  /*0510*/  DMUL R6, R10, R4 ;  /* 0x000000040a067228 */ /* 0x000fd00000000000 */
        /* <DEDUP_REMOVED lines=8> */
[----:B------:R-:W-:Y:S05]  /*05a0*/  CALL.REL.NOINC `($__internal_1_$__cuda_sm20_div_rn_f64_full) ;  /* 0x0000001400047944 */ /* 0x000fea0003c00000 */
[----:B------:R-:W-:Y:S02]  /*05b0*/  IMAD.MOV.U32 R4, RZ, RZ, R6 ;  /* 0x000000ffff047224 */ /* 0x000fe400078e0006 */
[----:B------:R-:W-:-:S07]  /*05c0*/  IMAD.MOV.U32 R5, RZ, RZ, R7 ;  /* 0x000000ffff057224 */ /* 0x000fce00078e0007 */
.L_x_18:
[----:B------:R-:W-:Y:S05]  /*05d0*/  BSYNC.RECONVERGENT B0 ;  /* 0x0000000000007941 */ /* 0x000fea0003800200 */
.L_x_17:
[----:B------:R-:W0:Y:S01]  /*05e0*/  LDC.64 R22, c[0x0][0x3b8] ;  /* 0x0000ee00ff167b82 */ /* 0x000e220000000a00 */
[----:B------:R-:W-:Y:S01]  /*05f0*/  IMAD.MOV.U32 R6, RZ, RZ, 0x1 ;  /* 0x00000001ff067424 */ /* 0x000fe200078e00ff */
[----:B------:R-:W-:Y:S01]  /*0600*/  DADD R10, R24, R20 ;  /* 0x00000000180a7229 */ /* 0x000fe20000000014 */
[----:B------:R-:W-:Y:S01]  /*0610*/  BSSY.RECONVERGENT B0, `(.L_x_19) ;  /* 0x0000014000007945 */ /* 0x000fe20003800200 */
[----:B------:R-:W-:-:S08]  /*0620*/  DADD R2, R4, R2 ;  /* 0x0000000004027229 */ /* 0x000fd00000000002 */
        /* <DEDUP_REMOVED lines=18> */
.L_x_20:
[----:B------:R-:W-:Y:S05]  /*0750*/  BSYNC.RECONVERGENT B0 ;  /* 0x0000000000007941 */ /* 0x000fea0003800200 */
.L_x_19:
[----:B------:R-:W0:Y:S02]  /*0760*/  LDC.64 R4, c[0x0][0x390] ;  /* 0x0000e400ff047b82 */ /* 0x000e240000000a00 */
[----:B0-----:R-:W-:-:S06]  /*0770*/  IMAD.WIDE R4, R0, 0x8, R4 ;  /* 0x0000000800047825 */ /* 0x001fcc00078e0204 */
[----:B------:R-:W2:Y:S01]  /*0780*/  LDG.E.64 R4, desc[UR6][R4.64] ;  /* 0x0000000604047981 */ /* 0x000ea2000c1e1b00 */
[----:B------:R-:W0:Y:S01]  /*0790*/  MUFU.RCP64H R9, R19 ;  /* 0x0000001300097308 */ /* 0x000e220000001800 */
[----:B------:R-:W-:Y:S01]  /*07a0*/  IMAD.MOV.U32 R8, RZ, RZ, 0x1 ;  /* 0x00000001ff087424 */ /* 0x000fe200078e00ff */
[----:B------:R-:W-:-:S05]  /*07b0*/  DADD R2, R2, R6 ;  /* 0x0000000002027229 */ /* 0x000fca0000000006 */
[----:B0-----:R-:W-:-:S08]  /*07c0*/  DFMA R10, -R18, R8, 1 ;  /* 0x3ff00000120a742b */ /* 0x001fd00000000108 */
[----:B------:R-:W-:-:S08]  /*07d0*/  DFMA R10, R10, R10, R10 ;  /* 0x0000000a0a0a722b */ /* 0x000fd0000000000a */
[----:B------:R-:W-:-:S08]  /*07e0*/  DFMA R10, R8, R10, R8 ;  /* 0x0000000a080a722b */ /* 0x000fd00000000008 */
[----:B------:R-:W-:-:S08]  /*07f0*/  DFMA R8, -R18, R10, 1 ;  /* 0x3ff000001208742b */ /* 0x000fd0000000010a */
[----:B------:R-:W-:-:S08]  /*0800*/  DFMA R10, R10, R8, R10 ;  /* 0x000000080a0a722b */ /* 0x000fd0000000000a */
[----:B------:R-:W-:-:S08]  /*0810*/  DMUL R20, R10, 2 ;  /* 0x400000000a147828 */ /* 0x000fd00000000000 */
[----:B------:R-:W-:-:S08]  /*0820*/  DFMA R8, -R18, R20, 2 ;  /* 0x400000001208742b */ /* 0x000fd00000000114 */
[----:B------:R-:W-:-:S10]  /*0830*/  DFMA R20, R10, R8, R20 ;  /* 0x000000080a14722b */ /* 0x000fd40000000014 */
[----:B------:R-:W-:-:S05]  /*0840*/  FFMA R6, RZ, R19, R21 ;  /* 0x00000013ff067223 */ /* 0x000fca0000000015 */
[----:B------:R-:W-:Y:S01]  /*0850*/  FSETP.GT.AND P0, PT, |R6|, 1.469367938527859385e-39, PT ;  /* 0x001000000600780b */ /* 0x000fe20003f04200 */
[----:B--2---:R-:W-:-:S12]  /*0860*/  DADD R2, R2, -R4 ;  /* 0x0000000002027229 */ /* 0x004fd80000000804 */
[----:B------:R-:W-:Y:S05]  /*0870*/  @P0 BRA `(.L_x_21) ;  /* 0x0000000000200947 */ /* 0x000fea0003800000 */
[----:B------:R-:W-:Y:S01]  /*0880*/  IMAD.MOV.U32 R12, RZ, RZ, R18 ;  /* 0x000000ffff0c7224 */ /* 0x000fe200078e0012 */
[----:B------:R-:W-:Y:S01]  /*0890*/  MOV R4, 0x8e0 ;  /* 0x000008e000047802 */ /* 0x000fe20000000f00 */
[----:B------:R-:W-:Y:S02]  /*08a0*/  IMAD.MOV.U32 R13, RZ, RZ, R19 ;  /* 0x000000ffff0d7224 */ /* 0x000fe400078e0013 */
[----:B------:R-:W-:Y:S02]  /*08b0*/  IMAD.MOV.U32 R10, RZ, RZ, RZ ;  /* 0x000000ffff0a7224 */ /* 0x000fe400078e00ff */
[----:B------:R-:W-:-:S07]  /*08c0*/  IMAD.MOV.U32 R11, RZ, RZ, 0x40000000 ;  /* 0x40000000ff0b7424 */ /* 0x000fce00078e00ff */
[----:B------:R-:W-:Y:S05]  /*08d0*/  CALL.REL.NOINC `($__internal_1_$__cuda_sm20_div_rn_f64_full) ;  /* 0x0000001000387944 */ /* 0x000fea0003c00000 */
[----:B------:R-:W-:Y:S02]  /*08e0*/  IMAD.MOV.U32 R20, RZ, RZ, R6 ;  /* 0x000000ffff147224 */ /* 0x000fe400078e0006 */
[----:B------:R-:W-:-:S07]  /*08f0*/  IMAD.MOV.U32 R21, RZ, RZ, R7 ;  /* 0x000000ffff157224 */ /* 0x000fce00078e0007 */
.L_x_21:
[----:B------:R-:W0:Y:S01]  /*0900*/  MUFU.RCP64H R5, R17 ;  /* 0x0000001100057308 */ /* 0x000e220000001800 */
[----:B------:R-:W-:-:S06]  /*0910*/  IMAD.MOV.U32 R4, RZ, RZ, 0x1 ;  /* 0x00000001ff047424 */ /* 0x000fcc00078e00ff */
        /* <DEDUP_REMOVED lines=9> */
[----:B------:R-:W-:-:S13]  /*09b0*/  FSETP.GT.AND P0, PT, |R6|, 1.469367938527859385e-39, PT ;  /* 0x001000000600780b */ /* 0x000fda0003f04200 */
        /* <DEDUP_REMOVED lines=9> */
.L_x_22:
        /* <DEDUP_REMOVED lines=20> */
.L_x_23:
[----:B------:R-:W-:Y:S01]  /*0b90*/  DADD R12, R20, R6 ;  /* 0x00000000140c7229 */ /* 0x000fe20000000006 */
[----:B------:R-:W-:Y:S01]  /*0ba0*/  IMAD.MOV.U32 R4, RZ, RZ, 0x1 ;  /* 0x00000001ff047424 */ /* 0x000fe200078e00ff */
[----:B------:R-:W-:Y:S01]  /*0bb0*/  FSETP.GEU.AND P1, PT, |R3|, 6.5827683646048100446e-37, PT ;  /* 0x036000000300780b */ /* 0x000fe20003f2e200 */
[----:B------:R-:W-:Y:S03]  /*0bc0*/  BSSY.RECONVERGENT B0, `(.L_x_24) ;  /* 0x0000013000007945 */ /* 0x000fe60003800200 */
        /* <DEDUP_REMOVED lines=18> */
.L_x_25:
[----:B------:R-:W-:Y:S05]  /*0cf0*/  BSYNC.RECONVERGENT B0 ;  /* 0x0000000000007941 */ /* 0x000fea0003800200 */
.L_x_24:
[----:B------:R-:W0:Y:S01]  /*0d00*/  LDC.64 R2, c[0x0][0x388] ;  /* 0x0000e200ff027b82 */ /* 0x000e220000000a00 */
[----:B------:R-:W-:-:S07]  /*0d10*/  DADD R28, -R28, R4 ;  /* 0x000000001c1c7229 */ /* 0x000fce0000000104 */
[----:B------:R-:W1:Y:S01]  /*0d20*/  LDC.64 R6, c[0x0][0x3c0] ;  /* 0x0000f000ff067b82 */ /* 0x000e620000000a00 */
[----:B------:R-:W-:Y:S01]  /*0d30*/  DMUL R28, R28, R28 ;  /* 0x0000001c1c1c7228 */ /* 0x000fe20000000000 */
[----:B0-----:R-:W-:-:S05]  /*0d40*/  IMAD.WIDE R2, R0, 0x8, R2 ;  /* 0x0000000800027825 */ /* 0x001fca00078e0202 */
[----:B------:R-:W-:Y:S01]  /*0d50*/  STG.E.64 desc[UR6][R2.64], R4 ;  /* 0x0000000402007986 */ /* 0x000fe2000c101b06 */
[----:B-1----:R-:W-:-:S05]  /*0d60*/  IMAD.WIDE R6, R0, 0x8, R6 ;  /* 0x0000000800067825 */ /* 0x002fca00078e0206 */
[----:B------:R-:W-:Y:S01]  /*0d70*/  STG.E.64 desc[UR6][R6.64], R28 ;  /* 0x0000001c06007986 */ /* 0x000fe2000c101b06 */
[----:B------:R-:W-:Y:S05]  /*0d80*/  EXIT ;  /* 0x000000000000794d */ /* 0x000fea0003800000 */
.L_x_14:
[----:B------:R-:W0:Y:S02]  /*0d90*/  LDC R5, c[0x0][0x39c] ;  /* 0x0000e700ff057b82 */ /* 0x000e240000000800 */
[----:B0-----:R-:W-:-:S04]  /*0da0*/  ISETP.GE.AND P0, PT, R4, R5, PT ;  /* 0x000000050400720c */ /* 0x001fc80003f06270 */
[----:B------:R-:W-:-:S04]  /*0db0*/  ISETP.GE.OR P0, PT, R0, R7, P0 ;  /* 0x000000070000720c */ /* 0x000fc80000706670 */
[----:B------:R-:W-:-:S13]  /*0dc0*/  ISETP.LE.OR P0, PT, R6, UR4, P0 ;  /* 0x0000000406007c0c */ /* 0x000fda0008703670 */
[----:B------:R-:W-:Y:S05]  /*0dd0*/  @P0 EXIT ;  /* 0x000000000000094d */ /* 0x000fea0003800000 */
[----:B------:R-:W0:Y:S01]  /*0de0*/  LDCU.64 UR8, c[0x0][0x3a8] ;  /* 0x00007500ff0877ac */ /* 0x000e220008000a00 */
[----:B------:R-:W0:Y:S01]  /*0df0*/  I2F.F64 R2, R0 ;  /* 0x0000000000027312 */ /* 0x000e220000201c00 */
[----:B------:R-:W-:Y:S01]  /*0e00*/  IMAD R10, R5, UR4, R4 ;  /* 0x00000004050a7c24 */ /* 0x000fe2000f8e0204 */
[----:B------:R-:W-:Y:S03]  /*0e10*/  BSSY.RECONVERGENT B0, `(.L_x_26) ;  /* 0x0000021000007945 */ /* 0x000fe60003800200 */
[----:B------:R-:W-:-:S03]  /*0e20*/  IMAD R10, R10, R7, R0 ;  /* 0x000000070a0a7224 */ /* 0x000fc600078e0200 */
[----:B------:R-:W1:Y:S08]  /*0e30*/  I2F.F64.U32 R18, R4 ;  /* 0x0000000400127312 */ /* 0x000e700000201800 */
[----:B------:R-:W2:Y:S01]  /*0e40*/  I2F.F64.U32 R16, UR4 ;  /* 0x0000000400107d12 */ /* 0x000ea20008201800 */
[----:B0-----:R-:W-:Y:S01]  /*0e50*/  DMUL R2, R2, UR8 ;  /* 0x0000000802027c28 */ /* 0x001fe20008000000 */
[----:B------:R-:W-:Y:S01]  /*0e60*/  UMOV UR8, 0x54442d18 ;  /* 0x54442d1800087882 */ /* 0x000fe20000000000 */
[----:B------:R-:W-:-:S06]  /*0e70*/  UMOV UR9, 0x401921fb ;  /* 0x401921fb00097882 */ /* 0x000fcc0000000000 */
[----:B------:R-:W-:Y:S01]  /*0e80*/  DMUL R20, R2, UR8 ;  /* 0x0000000802147c28 */ /* 0x000fe20008000000 */
[----:B------:R-:W1:Y:S07]  /*0e90*/  LDCU.128 UR8, c[0x0][0x3b0] ;  /* 0x00007600ff0877ac */ /* 0x000e6e0008000c00 */
[----:B------:R-:W-:Y:S02]  /*0ea0*/  DSETP.NEU.AND P0, PT, |R20|, +INF , PT ;  /* 0x7ff000001400742a */ /* 0x000fe40003f0d200 */
[----:B-1----:R-:W-:-:S02]  /*0eb0*/  DMUL R18, R18, UR8 ;  /* 0x0000000812127c28 */ /* 0x002fc40008000000 */
[----:B--2---:R-:W-:-:S10]  /*0ec0*/  DMUL R16, R16, UR10 ;  /* 0x0000000a10107c28 */ /* 0x004fd40008000000 */
[----:B------:R-:W-:Y:S01]  /*0ed0*/  @!P0 IMAD.MOV.U32 R0, RZ, RZ, RZ ;  /* 0x000000ffff008224 */ /* 0x000fe200078e00ff */
[----:B------:R-:W-:Y:S01]  /*0ee0*/  @!P0 DMUL R2, RZ, R20 ;  /* 0x00000014ff028228 */ /* 0x000fe20000000000 */
[----:B------:R-:W-:Y:S10]  /*0ef0*/  @!P0 BRA `(.L_x_27) ;  /* 0x0000000000488947 */ /* 0x000ff40003800000 */
[----:B------:R-:W-:Y:S01]  /*0f00*/  UMOV UR8, 0x6dc9c883 ;  /* 0x6dc9c88300087882 */ /* 0x000fe20000000000 */
[----:B------:R-:W-:Y:S01]  /*0f10*/  UMOV UR9, 0x3fe45f30 ;  /* 0x3fe45f3000097882 */ /* 0x000fe20000000000 */
[C---:B------:R-:W-:Y:S02]  /*0f20*/  DSETP.GE.AND P0, PT, |R20|.reuse, 2.14748364800000000000e+09, PT ;  /* 0x41e000001400742a */ /* 0x040fe40003f06200 */
[----:B------:R-:W-:Y:S01]  /*0f30*/  DMUL R4, R20, UR8 ;  /* 0x0000000814047c28 */ /* 0x000fe20008000000 */
[----:B------:R-:W-:Y:S01]  /*0f40*/  UMOV UR8, 0x54442d18 ;  /* 0x54442d1800087882 */ /* 0x000fe20000000000 */
[----:B------:R-:W-:-:S04]  /*0f50*/  UMOV UR9, 0x3ff921fb ;  /* 0x3ff921fb00097882 */ /* 0x000fc80000000000 */
[----:B------:R-:W0:Y:S08]  /*0f60*/  F2I.F64 R0, R4 ;  /* 0x0000000400007311 */ /* 0x000e300000301100 */
[----:B0-----:R-:W0:Y:S02]  /*0f70*/  I2F.F64 R2, R0 ;  /* 0x0000000000027312 */ /* 0x001e240000201c00 */
[----:B0-----:R-:W-:Y:S01]  /*0f80*/  DFMA R6, R2, -UR8, R20 ;  /* 0x8000000802067c2b */ /* 0x001fe20008000014 */
[----:B------:R-:W-:Y:S01]  /*0f90*/  UMOV UR8, 0x33145c00 ;  /* 0x33145c0000087882 */ /* 0x000fe20000000000 */
[----:B------:R-:W-:-:S06]  /*0fa0*/  UMOV UR9, 0x3c91a626 ;  /* 0x3c91a62600097882 */ /* 0x000fcc0000000000 */
[----:B------:R-:W-:Y:S01]  /*0fb0*/  DFMA R6, R2, -UR8, R6 ;  /* 0x8000000802067c2b */ /* 0x000fe20008000006 */
[----:B------:R-:W-:Y:S01]  /*0fc0*/  UMOV UR8, 0x252049c0 ;  /* 0x252049c000087882 */ /* 0x000fe20000000000 */
[----:B------:R-:W-:-:S06]  /*0fd0*/  UMOV UR9, 0x397b839a ;  /* 0x397b839a00097882 */ /* 0x000fcc0000000000 */
[----:B------:R-:W-:Y:S01]  /*0fe0*/  DFMA R2, R2, -UR8, R6 ;  /* 0x8000000802027c2b */ /* 0x000fe20008000006 */
[----:B------:R-:W-:Y:S10]  /*0ff0*/  @!P0 BRA `(.L_x_27) ;  /* 0x0000000000088947 */ /* 0x000ff40003800000 */
[----:B------:R-:W-:-:S07]  /*1000*/  MOV R12, 0x1020 ;  /* 0x00001020000c7802 */ /* 0x000fce0000000f00 */
[----:B------:R-:W-:Y:S05]  /*1010*/  CALL.REL.NOINC `($_Z15jacobiIterationPdS_S_iiidddS_$__internal_trig_reduction_slowpathd) ;  /* 0x0000000c00d87944 */ /* 0x000fea0003c00000 */
.L_x_27:
[----:B------:R-:W-:Y:S05]  /*1020*/  BSYNC.RECONVERGENT B0 ;  /* 0x0000000000007941 */ /* 0x000fea0003800200 */
.L_x_26:
[----:B------:R-:W0:Y:S01]  /*1030*/  LDCU.64 UR8, c[0x4][0x8] ;  /* 0x01000100ff0877ac */ /* 0x000e220008000a00 */
[----:B------:R-:W-:-:S05]  /*1040*/  IMAD.SHL.U32 R4, R0, 0x40, RZ ;  /* 0x0000004000047824 */ /* 0x000fca00078e00ff */
[----:B------:R-:W-:-:S04]  /*1050*/  LOP3.LUT R4, R4, 0x40, RZ, 0xc0, !PT ;  /* 0x0000004004047812 */ /* 0x000fc800078ec0ff */
[----:B0-----:R-:W-:-:S05]  /*1060*/  IADD3 R24, P0, PT, R4, UR8, RZ ;  /* 0x0000000804187c10 */ /* 0x001fca000ff1e0ff */
[----:B------:R-:W-:-:S05]  /*1070*/  IMAD.X R25, RZ, RZ, UR9, P0 ;  /* 0x00000009ff197e24 */ /* 0x000fca00080e06ff */
[----:B------:R-:W2:Y:S04]  /*1080*/  LDG.E.128.CONSTANT R20, desc[UR6][R24.64] ;  /* 0x0000000618147981 */ /* 0x000ea8000c1e9d00 */
[----:B------:R-:W3:Y:S04]  /*1090*/  LDG.E.128.CONSTANT R12, desc[UR6][R24.64+0x10] ;  /* 0x00001006180c7981 */ /* 0x000ee8000c1e9d00 */
[----:B------:R-:W4:Y:S01]  /*10a0*/  LDG.E.128.CONSTANT R4, desc[UR6][R24.64+0x20] ;  /* 0x0000200618047981 */ /* 0x000f22000c1e9d00 */
[----:B------:R-:W-:Y:S01]  /*10b0*/  LOP3.LUT R8, R0, 0x1, RZ, 0xc0, !PT ;  /* 0x0000000100087812 */ /* 0x000fe200078ec0ff */
[----:B------:R-:W-:Y:S01]  /*10c0*/  IMAD.MOV.U32 R26, RZ, RZ, 0x20fd8164 ;  /* 0x20fd8164ff1a7424 */ /* 0x000fe200078e00ff */
[----:B------:R-:W-:Y:S01]  /*10d0*/  UMOV UR8, 0x54442d18 ;  /* 0x54442d1800087882 */ /* 0x000fe20000000000 */
[----:B------:R-:W-:Y:S01]  /*10e0*/  IMAD.MOV.U32 R11, RZ, RZ, 0x3da8ff83 ;  /* 0x3da8ff83ff0b7424 */ /* 0x000fe200078e00ff */
[----:B------:R-:W-:Y:S01]  /*10f0*/  ISETP.NE.U32.AND P0, PT, R8, 0x1, PT ;  /* 0x000000010800780c */ /* 0x000fe20003f05070 */
[----:B------:R-:W-:Y:S01]  /*1100*/  DMUL R8, R2, R2 ;  /* 0x0000000202087228 */ /* 0x000fe20000000000 */
[----:B------:R-:W-:Y:S01]  /*1110*/  UMOV UR9, 0x401921fb ;  /* 0x401921fb00097882 */ /* 0x000fe20000000000 */
[----:B------:R-:W-:Y:S01]  /*1120*/  BSSY.RECONVERGENT B0, `(.L_x_28) ;  /* 0x000002b000007945 */ /* 0x000fe20003800200 */
[----:B------:R-:W-:-:S02]  /*1130*/  FSEL R26, R26, -8.06006814911005101289e+34, !P0 ;  /* 0xf9785eba1a1a7808 */ /* 0x000fc40004000000 */
[----:B------:R-:W-:-:S06]  /*1140*/  FSEL R27, -R11, 0.11223486810922622681, !P0 ;  /* 0x3de5db650b1b7808 */ /* 0x000fcc0004000100 */
[----:B--2---:R-:W-:-:S08]  /*1150*/  DFMA R20, R8, R26, R20 ;  /* 0x0000001a0814722b */ /* 0x004fd00000000014 */
[----:B------:R-:W-:-:S08]  /*1160*/  DFMA R20, R8, R20, R22 ;  /* 0x000000140814722b */ /* 0x000fd00000000016 */
[----:B---3--:R-:W-:Y:S02]  /*1170*/  DFMA R12, R8, R20, R12 ;  /* 0x00000014080c722b */ /* 0x008fe4000000000c */
[----:B------:R-:W-:-:S06]  /*1180*/  DMUL R20, R18, UR8 ;  /* 0x0000000812147c28 */ /* 0x000fcc0008000000 */
[----:B------:R-:W-:Y:S02]  /*1190*/  DFMA R12, R8, R12, R14 ;  /* 0x0000000c080c722b */ /* 0x000fe4000000000e */
[----:B------:R-:W-:-:S06]  /*11a0*/  DSETP.NEU.AND P1, PT, |R20|, +INF , PT ;  /* 0x7ff000001400742a */ /* 0x000fcc0003f2d200 */
[----:B----4-:R-:W-:-:S08]  /*11b0*/  DFMA R4, R8, R12, R4 ;  /* 0x0000000c0804722b */ /* 0x010fd00000000004 */
[----:B------:R-:W-:-:S08]  /*11c0*/  DFMA R4, R8, R4, R6 ;  /* 0x000000040804722b */ /* 0x000fd00000000006 */
[----:B------:R-:W-:Y:S02]  /*11d0*/  DFMA R2, R4, R2, R2 ;  /* 0x000000020402722b */ /* 0x000fe40000000002 */
[----:B------:R-:W-:-:S10]  /*11e0*/  DFMA R4, R8, R4, 1 ;  /* 0x3ff000000804742b */ /* 0x000fd40000000004 */
[----:B------:R-:W-:Y:S02]  /*11f0*/  FSEL R6, R4, R2, !P0 ;  /* 0x0000000204067208 */ /* 0x000fe40004000000 */
[----:B------:R-:W-:Y:S01]  /*1200*/  FSEL R7, R5, R3, !P0 ;  /* 0x0000000305077208 */ /* 0x000fe20004000000 */
[----:B------:R-:W-:Y:S01]  /*1210*/  @!P1 DMUL R2, RZ, R20 ;  /* 0x00000014ff029228 */ /* 0x000fe20000000000 */
[----:B------:R-:W-:Y:S01]  /*1220*/  LOP3.LUT P0, RZ, R0, 0x2, RZ, 0xc0, !PT ;  /* 0x0000000200ff7812 */ /* 0x000fe2000780c0ff */
[----:B------:R-:W-:-:S03]  /*1230*/  @!P1 IMAD.MOV.U32 R0, RZ, RZ, 0x1 ;  /* 0x00000001ff009424 */ /* 0x000fc600078e00ff */
[----:B------:R-:W-:-:S10]  /*1240*/  DADD R4, RZ, -R6 ;  /* 0x00000000ff047229 */ /* 0x000fd40000000806 */
[----:B------:R-:W-:Y:S02]  /*1250*/  FSEL R18, R6, R4, !P0 ;  /* 0x0000000406127208 */ /* 0x000fe40004000000 */
[----:B------:R-:W-:Y:S01]  /*1260*/  FSEL R19, R7, R5, !P0 ;  /* 0x0000000507137208 */ /* 0x000fe20004000000 */
[----:B------:R-:W-:Y:S06]  /*1270*/  @!P1 BRA `(.L_x_29) ;  /* 0x0000000000549947 */ /* 0x000fec0003800000 */
[----:B------:R-:W-:Y:S01]  /*1280*/  UMOV UR8, 0x6dc9c883 ;  /* 0x6dc9c88300087882 */ /* 0x000fe20000000000 */
[----:B------:R-:W-:Y:S01]  /*1290*/  UMOV UR9, 0x3fe45f30 ;  /* 0x3fe45f3000097882 */ /* 0x000fe20000000000 */
[C---:B------:R-:W-:Y:S01]  /*12a0*/  DSETP.GE.AND P0, PT, |R20|.reuse, 2.14748364800000000000e+09, PT ;  /* 0x41e000001400742a */ /* 0x040fe20003f06200 */
[----:B------:R-:W-:Y:S01]  /*12b0*/  BSSY.RECONVERGENT B1, `(.L_x_30) ;  /* 0x0000010000017945 */ /* 0x000fe20003800200 */
        /* <DEDUP_REMOVED lines=15> */
.L_x_31:
[----:B------:R-:W-:Y:S05]  /*13b0*/  BSYNC.RECONVERGENT B1 ;  /* 0x0000000000017941 */ /* 0x000fea0003800200 */
.L_x_30:
[----:B------:R-:W-:-:S07]  /*13c0*/  VIADD R0, R0, 0x1 ;  /* 0x0000000100007836 */ /* 0x000fce0000000000 */
.L_x_29:
[----:B------:R-:W-:Y:S05]  /*13d0*/  BSYNC.RECONVERGENT B0 ;  /* 0x0000000000007941 */ /* 0x000fea0003800200 */
.L_x_28:
        /* <DEDUP_REMOVED lines=14> */
[----:B------:R-:W-:-:S02]  /*14c0*/  UMOV UR9, 0x401921fb ;  /* 0x401921fb00097882 */ /* 0x000fc40000000000 */
[----:B------:R-:W-:Y:S02]  /*14d0*/  FSEL R26, R26, -8.06006814911005101289e+34, !P0 ;  /* 0xf9785eba1a1a7808 */ /* 0x000fe40004000000 */
        /* <DEDUP_REMOVED lines=12> */
[----:B------:R-:W-:Y:S02]  /*15a0*/  FSEL R5, R5, R3, !P0 ;  /* 0x0000000305057208 */ /* 0x000fe40004000000 */
[----:B------:R-:W-:Y:S01]  /*15b0*/  LOP3.LUT P0, RZ, R0, 0x2, RZ, 0xc0, !PT ;  /* 0x0000000200ff7812 */ /* 0x000fe2000780c0ff */
[----:B------:R-:W-:-:S03]  /*15c0*/  @!P1 IMAD.MOV.U32 R0, RZ, RZ, RZ ;  /* 0x000000ffff009224 */ /* 0x000fc600078e00ff */
[----:B------:R-:W-:-:S10]  /*15d0*/  DADD R2, RZ, -R4 ;  /* 0x00000000ff027229 */ /* 0x000fd40000000804 */
[----:B------:R-:W-:Y:S02]  /*15e0*/  FSEL R4, R4, R2, !P0 ;  /* 0x0000000204047208 */ /* 0x000fe40004000000 */
[----:B------:R-:W-:Y:S01]  /*15f0*/  FSEL R5, R5, R3, !P0 ;  /* 0x0000000305057208 */ /* 0x000fe20004000000 */
[----:B------:R-:W-:-:S05]  /*1600*/  @!P1 DMUL R2, RZ, R20 ;  /* 0x00000014ff029228 */ /* 0x000fca0000000000 */
[----:B------:R-:W-:Y:S01]  /*1610*/  DMUL R18, R18, R4 ;  /* 0x0000000412127228 */ /* 0x000fe20000000000 */
        /* <DEDUP_REMOVED lines=17> */
[----:B------:R-:W-:Y:S01]  /*1730*/  BSSY.RECONVERGENT B0, `(.L_x_32) ;  /* 0x0000003000007945 */ /* 0x000fe20003800200 */
[----:B------:R-:W-:-:S07]  /*1740*/  MOV R12, 0x1760 ;  /* 0x00001760000c7802 */ /* 0x000fce0000000f00 */
[----:B------:R-:W-:Y:S05]  /*1750*/  CALL.REL.NOINC `($_Z15jacobiIterationPdS_S_iiidddS_$__internal_trig_reduction_slowpathd) ;  /* 0x0000000800087944 */ /* 0x000fea0003c00000 */
[----:B------:R-:W-:Y:S05]  /*1760*/  BSYNC.RECONVERGENT B0 ;  /* 0x0000000000007941 */ /* 0x000fea0003800200 */
.L_x_32:
        /* <DEDUP_REMOVED lines=9> */
[----:B------:R-:W-:-:S02]  /*1800*/  IMAD.MOV.U32 R24, RZ, RZ, 0x20fd8164 ;  /* 0x20fd8164ff187424 */ /* 0x000fc400078e00ff */
[----:B------:R-:W-:Y:S01]  /*1810*/  IMAD.MOV.U32 R11, RZ, RZ, 0x3da8ff83 ;  /* 0x3da8ff83ff0b7424 */ /* 0x000fe200078e00ff */
[----:B------:R-:W-:Y:S01]  /*1820*/  ISETP.NE.U32.AND P0, PT, R8, 0x1, PT ;  /* 0x000000010800780c */ /* 0x000fe20003f05070 */
[----:B------:R-:W-:-:S03]  /*1830*/  DMUL R8, R2, R2 ;  /* 0x0000000202087228 */ /* 0x000fc60000000000 */
[----:B------:R-:W-:Y:S02]  /*1840*/  FSEL R24, R24, -8.06006814911005101289e+34, !P0 ;  /* 0xf9785eba18187808 */ /* 0x000fe40004000000 */
[----:B------:R-:W-:-:S06]  /*1850*/  FSEL R25, -R11, 0.11223486810922622681, !P0 ;  /* 0x3de5db650b197808 */ /* 0x000fcc0004000100 */
[----:B--2---:R-:W-:-:S08]  /*1860*/  DFMA R4, R8, R24, R4 ;  /* 0x000000180804722b */ /* 0x004fd00000000004 */
[C---:B------:R-:W-:Y:S01]  /*1870*/  DFMA R4, R8.reuse, R4, R6 ;  /* 0x000000040804722b */ /* 0x040fe20000000006 */
[----:B------:R-:W0:Y:S07]  /*1880*/  LDC.64 R6, c[0x0][0x388] ;  /* 0x0000e200ff067b82 */ /* 0x000e2e0000000a00 */
[----:B---3--:R-:W-:-:S08]  /*1890*/  DFMA R4, R8, R4, R12 ;  /* 0x000000040804722b */ /* 0x008fd0000000000c */
[----:B------:R-:W-:-:S08]  /*18a0*/  DFMA R4, R8, R4, R14 ;  /* 0x000000040804722b */ /* 0x000fd0000000000e */
[----:B----4-:R-:W-:Y:S01]  /*18b0*/  DFMA R4, R8, R4, R20 ;  /* 0x000000040804722b */ /* 0x010fe20000000014 */
[----:B0-----:R-:W-:-:S07]  /*18c0*/  IMAD.WIDE R6, R10, 0x8, R6 ;  /* 0x000000080a067825 */ /* 0x001fce00078e0206 */
[----:B------:R-:W-:-:S08]  /*18d0*/  DFMA R4, R8, R4, R22 ;  /* 0x000000040804722b */ /* 0x000fd00000000016 */
[----:B------:R-:W-:Y:S02]  /*18e0*/  DFMA R2, R4, R2, R2 ;  /* 0x000000020402722b */ /* 0x000fe40000000002 */
[----:B------:R-:W-:Y:S01]  /*18f0*/  DFMA R4, R8, R4, 1 ;  /* 0x3ff000000804742b */ /* 0x000fe20000000004 */
[----:B------:R-:W0:Y:S09]  /*1900*/  LDC.64 R8, c[0x0][0x3c0] ;  /* 0x0000f000ff087b82 */ /* 0x000e320000000a00 */
[----:B------:R-:W-:-:S02]  /*1910*/  FSEL R4, R4, R2, !P0 ;  /* 0x0000000204047208 */ /* 0x000fc40004000000 */
[----:B------:R-:W-:Y:S02]  /*1920*/  FSEL R5, R5, R3, !P0 ;  /* 0x0000000305057208 */ /* 0x000fe40004000000 */
[----:B------:R-:W-:-:S04]  /*1930*/  LOP3.LUT P0, RZ, R0, 0x2, RZ, 0xc0, !PT ;  /* 0x0000000200ff7812 */ /* 0x000fc8000780c0ff */
[----:B------:R-:W-:Y:S01]  /*1940*/  DADD R2, RZ, -R4 ;  /* 0x00000000ff027229 */ /* 0x000fe20000000804 */
[----:B0-----:R-:W-:-:S09]  /*1950*/  IMAD.WIDE R8, R10, 0x8, R8 ;  /* 0x000000080a087825 */ /* 0x001fd200078e0208 */
[----:B------:R-:W-:Y:S02]  /*1960*/  FSEL R2, R4, R2, !P0 ;  /* 0x0000000204027208 */ /* 0x000fe40004000000 */
[----:B------:R-:W-:-:S06]  /*1970*/  FSEL R3, R5, R3, !P0 ;  /* 0x0000000305037208 */ /* 0x000fcc0004000000 */
[----:B------:R-:W-:-:S07]  /*1980*/  DMUL R18, R18, R2 ;  /* 0x0000000212127228 */ /* 0x000fce0000000000 */
[----:B------:R-:W-:Y:S04]  /*1990*/  STG.E.64 desc[UR6][R6.64], R18 ;  /* 0x0000001206007986 */ /* 0x000fe8000c101b06 */
[----:B------:R-:W-:Y:S01]  /*19a0*/  STG.E.64 desc[UR6][R8.64], RZ ;  /* 0x000000ff08007986 */ /* 0x000fe2000c101b06 */
[----:B------:R-:W-:Y:S05]  /*19b0*/  EXIT ;  /* 0x000000000000794d */ /* 0x000fea0003800000 */
        .weak           $__internal_1_$__cuda_sm20_div_rn_f64_full
        .type           $__internal_1_$__cuda_sm20_div_rn_f64_full,@function
        .size           $__internal_1_$__cuda_sm20_div_rn_f64_full,($_Z15jacobiIterationPdS_S_iiidddS_$__internal_trig_reduction_slowpathd - $__internal_1_$__cuda_sm20_div_rn_f64_full)
$__internal_1_$__cuda_sm20_div_rn_f64_full:
[C---:B------:R-:W-:Y:S01]  /*19c0*/  FSETP.GEU.AND P0, PT, |R13|.reuse, 1.469367938527859385e-39, PT ;  /* 0x001000000d00780b */ /* 0x040fe20003f0e200 */
[----:B------:R-:W-:Y:S01]  /*19d0*/  IMAD.MOV.U32 R8, RZ, RZ, 0x1 ;  /* 0x00000001ff087424 */ /* 0x000fe200078e00ff */
[----:B------:R-:W-:Y:S01]  /*19e0*/  LOP3.LUT R14, R13, 0x800fffff, RZ, 0xc0, !PT ;  /* 0x800fffff0d0e7812 */ /* 0x000fe200078ec0ff */
[----:B------:R-:W-:Y:S01]  /*19f0*/  BSSY.RECONVERGENT B1, `(.L_x_33) ;  /* 0x0000054000017945 */ /* 0x000fe20003800200 */
[C---:B------:R-:W-:Y:S02]  /*1a00*/  FSETP.GEU.AND P2, PT, |R11|.reuse, 1.469367938527859385e-39, PT ;  /* 0x001000000b00780b */ /* 0x040fe40003f4e200 */
[----:B------:R-:W-:Y:S01]  /*1a10*/  LOP3.LUT R15, R14, 0x3ff00000, RZ, 0xfc, !PT ;  /* 0x3ff000000e0f7812 */ /* 0x000fe200078efcff */
[----:B------:R-:W-:Y:S01]  /*1a20*/  IMAD.MOV.U32 R14, RZ, RZ, R12 ;  /* 0x000000ffff0e7224 */ /* 0x000fe200078e000c */
[----:B------:R-:W-:Y:S02]  /*1a30*/  LOP3.LUT R5, R11, 0x7ff00000, RZ, 0xc0, !PT ;  /* 0x7ff000000b057812 */ /* 0x000fe400078ec0ff */
[----:B------:R-:W-:-:S03]  /*1a40*/  LOP3.LUT R34, R13, 0x7ff00000, RZ, 0xc0, !PT ;  /* 0x7ff000000d227812 */ /* 0x000fc600078ec0ff */
[----:B------:R-:W-:Y:S01]  /*1a50*/  @!P0 DMUL R14, R12, 8.98846567431157953865e+307 ;  /* 0x7fe000000c0e8828 */ /* 0x000fe20000000000 */
[----:B------:R-:W-:-:S03]  /*1a60*/  ISETP.GE.U32.AND P1, PT, R5, R34, PT ;  /* 0x000000220500720c */ /* 0x000fc60003f26070 */
[----:B------:R-:W-:Y:S01]  /*1a70*/  @!P2 LOP3.LUT R6, R13, 0x7ff00000, RZ, 0xc0, !PT ;  /* 0x7ff000000d06a812 */ /* 0x000fe200078ec0ff */
[----:B------:R-:W-:Y:S01]  /*1a80*/  @!P2 IMAD.MOV.U32 R36, RZ, RZ, RZ ;  /* 0x000000ffff24a224 */ /* 0x000fe200078e00ff */
[----:B------:R-:W0:Y:S02]  /*1a90*/  MUFU.RCP64H R9, R15 ;  /* 0x0000000f00097308 */ /* 0x000e240000001800 */
[----:B------:R-:W-:Y:S01]  /*1aa0*/  @!P2 ISETP.GE.U32.AND P3, PT, R5, R6, PT ;  /* 0x000000060500a20c */ /* 0x000fe20003f66070 */
[----:B------:R-:W-:Y:S01]  /*1ab0*/  IMAD.MOV.U32 R6, RZ, RZ, 0x1ca00000 ;  /* 0x1ca00000ff067424 */ /* 0x000fe200078e00ff */
[----:B------:R-:W-:-:S04]  /*1ac0*/  @!P0 LOP3.LUT R34, R15, 0x7ff00000, RZ, 0xc0, !PT ;  /* 0x7ff000000f228812 */ /* 0x000fc800078ec0ff */
[----:B------:R-:W-:-:S04]  /*1ad0*/  @!P2 SEL R7, R6, 0x63400000, !P3 ;  /* 0x634000000607a807 */ /* 0x000fc80005800000 */
[----:B------:R-:W-:-:S04]  /*1ae0*/  @!P2 LOP3.LUT R7, R7, 0x80000000, R11, 0xf8, !PT ;  /* 0x800000000707a812 */ /* 0x000fc800078ef80b */
[----:B------:R-:W-:Y:S01]  /*1af0*/  @!P2 LOP3.LUT R37, R7, 0x100000, RZ, 0xfc, !PT ;  /* 0x001000000725a812 */ /* 0x000fe200078efcff */
[----:B0-----:R-:W-:Y:S01]  /*1b00*/  DFMA R30, R8, -R14, 1 ;  /* 0x3ff00000081e742b */ /* 0x001fe2000000080e */
[----:B------:R-:W-:-:S07]  /*1b10*/  IMAD.MOV.U32 R7, RZ, RZ, R5 ;  /* 0x000000ffff077224 */ /* 0x000fce00078e0005 */
[----:B------:R-:W-:-:S08]  /*1b20*/  DFMA R30, R30, R30, R30 ;  /* 0x0000001e1e1e722b */ /* 0x000fd0000000001e */
[----:B------:R-:W-:Y:S01]  /*1b30*/  DFMA R30, R8, R30, R8 ;  /* 0x0000001e081e722b */ /* 0x000fe20000000008 */
[----:B------:R-:W-:Y:S01]  /*1b40*/  SEL R9, R6, 0x63400000, !P1 ;  /* 0x6340000006097807 */ /* 0x000fe20004800000 */
[----:B------:R-:W-:-:S03]  /*1b50*/  IMAD.MOV.U32 R8, RZ, RZ, R10 ;  /* 0x000000ffff087224 */ /* 0x000fc600078e000a */
[----:B------:R-:W-:-:S03]  /*1b60*/  LOP3.LUT R9, R9, 0x800fffff, R11, 0xf8, !PT ;  /* 0x800fffff09097812 */ /* 0x000fc600078ef80b */
[----:B------:R-:W-:-:S03]  /*1b70*/  DFMA R32, R30, -R14, 1 ;  /* 0x3ff000001e20742b */ /* 0x000fc6000000080e */
[----:B------:R-:W-:-:S05]  /*1b80*/  @!P2 DFMA R8, R8, 2, -R36 ;  /* 0x400000000808a82b */ /* 0x000fca0000000824 */
[----:B------:R-:W-:-:S05]  /*1b90*/  DFMA R30, R30, R32, R30 ;  /* 0x000000201e1e722b */ /* 0x000fca000000001e */
[----:B------:R-:W-:-:S03]  /*1ba0*/  @!P2 LOP3.LUT R7, R9, 0x7ff00000, RZ, 0xc0, !PT ;  /* 0x7ff000000907a812 */ /* 0x000fc600078ec0ff */
[----:B------:R-:W-:Y:S02]  /*1bb0*/  DMUL R32, R30, R8 ;  /* 0x000000081e207228 */ /* 0x000fe40000000000 */
[----:B------:R-:W-:-:S05]  /*1bc0*/  VIADD R35, R7, 0xffffffff ;  /* 0xffffffff07237836 */ /* 0x000fca0000000000 */
[----:B------:R-:W-:Y:S01]  /*1bd0*/  ISETP.GT.U32.AND P0, PT, R35, 0x7feffffe, PT ;  /* 0x7feffffe2300780c */ /* 0x000fe20003f04070 */
[----:B------:R-:W-:Y:S01]  /*1be0*/  VIADD R35, R34, 0xffffffff ;  /* 0xffffffff22237836 */ /* 0x000fe20000000000 */
[----:B------:R-:W-:-:S04]  /*1bf0*/  DFMA R36, R32, -R14, R8 ;  /* 0x8000000e2024722b */ /* 0x000fc80000000008 */
[----:B------:R-:W-:-:S04]  /*1c00*/  ISETP.GT.U32.OR P0, PT, R35, 0x7feffffe, P0 ;  /* 0x7feffffe2300780c */ /* 0x000fc80000704470 */
[----:B------:R-:W-:-:S09]  /*1c10*/  DFMA R30, R30, R36, R32 ;  /* 0x000000241e1e722b */ /* 0x000fd20000000020 */
[----:B------:R-:W-:Y:S05]  /*1c20*/  @P0 BRA `(.L_x_34) ;  /* 0x00000000006c0947 */ /* 0x000fea0003800000 */
[----:B------:R-:W-:-:S04]  /*1c30*/  LOP3.LUT R10, R13, 0x7ff00000, RZ, 0xc0, !PT ;  /* 0x7ff000000d0a7812 */ /* 0x000fc800078ec0ff */
[CC--:B------:R-:W-:Y:S02]  /*1c40*/  VIADDMNMX R7, R5.reuse, -R10.reuse, 0xb9600000, !PT ;  /* 0xb960000005077446 */ /* 0x0c0fe4000780090a */
[----:B------:R-:W-:Y:S01]  /*1c50*/  ISETP.GE.U32.AND P0, PT, R5, R10, PT ;  /* 0x0000000a0500720c */ /* 0x000fe20003f06070 */
[----:B------:R-:W-:Y:S01]  /*1c60*/  IMAD.MOV.U32 R10, RZ, RZ, RZ ;  /* 0x000000ffff0a7224 */ /* 0x000fe200078e00ff */
[----:B------:R-:W-:Y:S02]  /*1c70*/  VIMNMX R7, PT, PT, R7, 0x46a00000, PT ;  /* 0x46a0000007077848 */ /* 0x000fe40003fe0100 */
[----:B------:R-:W-:-:S05]  /*1c80*/  SEL R6, R6, 0x63400000, !P0 ;  /* 0x6340000006067807 */ /* 0x000fca0004000000 */
[----:B------:R-:W-:-:S04]  /*1c90*/  IMAD.IADD R6, R7, 0x1, -R6 ;  /* 0x0000000107067824 */ /* 0x000fc800078e0a06 */
        /* <DEDUP_REMOVED lines=12> */
[----:B------:R-:W-:Y:S01]  /*1d60*/  IMAD.MOV.U32 R8, RZ, RZ, RZ ;  /* 0x000000ffff087224 */ /* 0x000fe200078e00ff */
[----:B------:R-:W-:-:S05]  /*1d70*/  IADD3 R5, PT, PT, -R6, -0x43300000, RZ ;  /* 0xbcd0000006057810 */ /* 0x000fca0007ffe1ff */
[----:B------:R-:W-:-:S03]  /*1d80*/  DFMA R8, R32, -R8, R30 ;  /* 0x800000082008722b */ /* 0x000fc6000000001e */
[----:B------:R-:W-:-:S07]  /*1d90*/  LOP3.LUT R13, R11, R13, RZ, 0x3c, !PT ;  /* 0x0000000d0b0d7212 */ /* 0x000fce00078e3cff */
[----:B------:R-:W-:-:S04]  /*1da0*/  FSETP.NEU.AND P0, PT, |R9|, R5, PT ;  /* 0x000000050900720b */ /* 0x000fc80003f0d200 */
[----:B------:R-:W-:Y:S02]  /*1db0*/  FSEL R32, R10, R32, !P0 ;  /* 0x000000200a207208 */ /* 0x000fe40004000000 */
[----:B------:R-:W-:Y:S01]  /*1dc0*/  FSEL R33, R13, R33, !P0 ;  /* 0x000000210d217208 */ /* 0x000fe20004000000 */
[----:B------:R-:W-:Y:S06]  /*1dd0*/  BRA `(.L_x_35) ;  /* 0x0000000000547947 */ /* 0x000fec0003800000 */
.L_x_34:
[----:B------:R-:W-:-:S14]  /*1de0*/  DSETP.NAN.AND P0, PT, R10, R10, PT ;  /* 0x0000000a0a00722a */ /* 0x000fdc0003f08000 */
[----:B------:R-:W-:Y:S05]  /*1df0*/  @P0 BRA `(.L_x_36) ;  /* 0x0000000000440947 */ /* 0x000fea0003800000 */
[----:B------:R-:W-:-:S14]  /*1e00*/  DSETP.NAN.AND P0, PT, R12, R12, PT ;  /* 0x0000000c0c00722a */ /* 0x000fdc0003f08000 */
[----:B------:R-:W-:Y:S05]  /*1e10*/  @P0 BRA `(.L_x_37) ;  /* 0x0000000000300947 */ /* 0x000fea0003800000 */
[----:B------:R-:W-:Y:S01]  /*1e20*/  ISETP.NE.AND P0, PT, R7, R34, PT ;  /* 0x000000220700720c */ /* 0x000fe20003f05270 */
[----:B------:R-:W-:Y:S02]  /*1e30*/  IMAD.MOV.U32 R32, RZ, RZ, 0x0 ;  /* 0x00000000ff207424 */ /* 0x000fe400078e00ff */
[----:B------:R-:W-:-:S10]  /*1e40*/  IMAD.MOV.U32 R33, RZ, RZ, -0x80000 ;  /* 0xfff80000ff217424 */ /* 0x000fd400078e00ff */
        /* <DEDUP_REMOVED lines=9> */
.L_x_37:
[----:B------:R-:W-:Y:S01]  /*1ee0*/  LOP3.LUT R33, R13, 0x80000, RZ, 0xfc, !PT ;  /* 0x000800000d217812 */ /* 0x000fe200078efcff */
[----:B------:R-:W-:Y:S01]  /*1ef0*/  IMAD.MOV.U32 R32, RZ, RZ, R12 ;  /* 0x000000ffff207224 */ /* 0x000fe200078e000c */
[----:B------:R-:W-:Y:S06]  /*1f00*/  BRA `(.L_x_35) ;  /* 0x0000000000087947 */ /* 0x000fec0003800000 */
.L_x_36:
[----:B------:R-:W-:Y:S01]  /*1f10*/  LOP3.LUT R33, R11, 0x80000, RZ, 0xfc, !PT ;  /* 0x000800000b217812 */ /* 0x000fe200078efcff */
[----:B------:R-:W-:-:S07]  /*1f20*/  IMAD.MOV.U32 R32, RZ, RZ, R10 ;  /* 0x000000ffff207224 */ /* 0x000fce00078e000a */
.L_x_35:
[----:B------:R-:W-:Y:S05]  /*1f30*/  BSYNC.RECONVERGENT B1 ;  /* 0x0000000000017941 */ /* 0x000fea0003800200 */
.L_x_33:
[----:B------:R-:W-:Y:S02]  /*1f40*/  IMAD.MOV.U32 R5, RZ, RZ, 0x0 ;  /* 0x00000000ff057424 */ /* 0x000fe400078e00ff */
[----:B------:R-:W-:Y:S02]  /*1f50*/  IMAD.MOV.U32 R6, RZ, RZ, R32 ;  /* 0x000000ffff067224 */ /* 0x000fe400078e0020 */
[----:B------:R-:W-:Y:S01]  /*1f60*/  IMAD.MOV.U32 R7, RZ, RZ, R33 ;  /* 0x000000ffff077224 */ /* 0x000fe200078e0021 */
[----:B------:R-:W-:Y:S06]  /*1f70*/  RET.REL.NODEC R4 `(_Z15jacobiIterationPdS_S_iiidddS_) ;  /* 0xffffffe004207950 */ /* 0x000fec0003c3ffff */
        .type           $_Z15jacobiIterationPdS_S_iiidddS_$__internal_trig_reduction_slowpathd,@function
        .size           $_Z15jacobiIterationPdS_S_iiidddS_$__internal_trig_reduction_slowpathd,(.L_x_81 - $_Z15jacobiIterationPdS_S_iiidddS_$__internal_trig_reduction_slowpathd)
$_Z15jacobiIterationPdS_S_iiidddS_$__internal_trig_reduction_slowpathd:
[----:B------:R-:W-:Y:S01]  /*1f80*/  SHF.R.U32.HI R0, RZ, 0x14, R21 ;  /* 0x00000014ff007819 */ /* 0x000fe20000011615 */
[----:B------:R-:W-:-:S03]  /*1f90*/  IMAD.MOV.U32 R4, RZ, RZ, RZ ;  /* 0x000000ffff047224 */ /* 0x000fc600078e00ff */
[----:B------:R-:W-:-:S04]  /*1fa0*/  LOP3.LUT R2, R0, 0x7ff, RZ, 0xc0, !PT ;  /* 0x000007ff00027812 */ /* 0x000fc800078ec0ff */
[----:B------:R-:W-:-:S13]  /*1fb0*/  ISETP.NE.AND P0, PT, R2, 0x7ff, PT ;  /* 0x000007ff0200780c */ /* 0x000fda0003f05270 */
[----:B------:R-:W-:Y:S05]  /*1fc0*/  @!P0 BRA `(.L_x_38) ;  /* 0x0000000800488947 */ /* 0x000fea0003800000 */
[----:B------:R-:W-:Y:S01]  /*1fd0*/  VIADD R2, R2, 0xfffffc00 ;  /* 0xfffffc0002027836 */ /* 0x000fe20000000000 */
[----:B------:R-:W-:Y:S01]  /*1fe0*/  BSSY.RECONVERGENT B2, `(.L_x_39) ;  /* 0x000002f000027945 */ /* 0x000fe20003800200 */
[----:B------:R-:W-:-:S03]  /*1ff0*/  CS2R R22, SRZ ;  /* 0x0000000000167805 */ /* 0x000fc6000001ff00 */
[----:B------:R-:W-:Y:S02]  /*2000*/  SHF.R.U32.HI R4, RZ, 0x6, R2 ;  /* 0x00000006ff047819 */ /* 0x000fe40000011602 */
[----:B------:R-:W-:Y:S02]  /*2010*/  ISETP.GE.U32.AND P0, PT, R2, 0x80, PT ;  /* 0x000000800200780c */ /* 0x000fe40003f06070 */
[C---:B------:R-:W-:Y:S02]  /*2020*/  IADD3 R5, PT, PT, -R4.reuse, 0x13, RZ ;  /* 0x0000001304057810 */ /* 0x040fe40007ffe1ff */
[----:B------:R-:W-:Y:S02]  /*2030*/  IADD3 R15, PT, PT, -R4, 0xf, RZ ;  /* 0x0000000f040f7810 */ /* 0x000fe40007ffe1ff */
[----:B------:R-:W-:-:S04]  /*2040*/  SEL R5, R5, 0x12, P0 ;  /* 0x0000001205057807 */ /* 0x000fc80000000000 */
[----:B------:R-:W-:-:S13]  /*2050*/  ISETP.GE.AND P0, PT, R15, R5, PT ;  /* 0x000000050f00720c */ /* 0x000fda0003f06270 */
[----:B------:R-:W-:Y:S05]  /*2060*/  @P0 BRA `(.L_x_40) ;  /* 0x0000000000980947 */ /* 0x000fea0003800000 */
[----:B------:R-:W0:Y:S01]  /*2070*/  LDC.64 R6, c[0x0][0x358] ;  /* 0x0000d600ff067b82 */ /* 0x000e220000000a00 */
[C---:B------:R-:W-:Y:S01]  /*2080*/  SHF.L.U64.HI R11, R20.reuse, 0xb, R21 ;  /* 0x0000000b140b7819 */ /* 0x040fe20000010215 */
[----:B------:R-:W-:Y:S01]  /*2090*/  BSSY.RECONVERGENT B3, `(.L_x_41) ;  /* 0x0000022000037945 */ /* 0x000fe20003800200 */
[----:B------:R-:W-:Y:S01]  /*20a0*/  IMAD.SHL.U32 R9, R20, 0x800, RZ ;  /* 0x0000080014097824 */ /* 0x000fe200078e00ff */
[----:B------:R-:W-:Y:S01]  /*20b0*/  IADD3 R13, PT, PT, RZ, -R4, -R5 ;  /* 0x80000004ff0d7210 */ /* 0x000fe20007ffe805 */
[----:B------:R-:W-:Y:S01]  /*20c0*/  IMAD.MOV.U32 R8, RZ, RZ, RZ ;  /* 0x000000ffff087224 */ /* 0x000fe200078e00ff */
[----:B------:R-:W-:Y:S02]  /*20d0*/  CS2R R22, SRZ ;  /* 0x0000000000167805 */ /* 0x000fe4000001ff00 */
[----:B------:R-:W-:-:S07]  /*20e0*/  LOP3.LUT R11, R11, 0x80000000, RZ, 0xfc, !PT ;  /* 0x800000000b0b7812 */ /* 0x000fce00078efcff */
.L_x_42:
[----:B------:R-:W1:Y:S01]  /*20f0*/  LDC.64 R2, c[0x4][RZ] ;  /* 0x01000000ff027b82 */ /* 0x000e620000000a00 */
[----:B0-----:R-:W-:Y:S02]  /*2100*/  R2UR UR8, R6 ;  /* 0x00000000060872ca */ /* 0x001fe400000e0000 */
[----:B------:R-:W-:Y:S01]  /*2110*/  R2UR UR9, R7 ;  /* 0x00000000070972ca */ /* 0x000fe200000e0000 */
[----:B-1----:R-:W-:-:S12]  /*2120*/  IMAD.WIDE R2, R15, 0x8, R2 ;  /* 0x000000080f027825 */ /* 0x002fd800078e0202 */
[----:B------:R-:W2:Y:S01]  /*2130*/  LDG.E.64.CONSTANT R2, desc[UR8][R2.64] ;  /* 0x0000000802027981 */ /* 0x000ea2000c1e9b00 */
[----:B------:R-:W-:Y:S02]  /*2140*/  VIADD R13, R13, 0x1 ;  /* 0x000000010d0d7836 */ /* 0x000fe40000000000 */
[----:B------:R-:W-:Y:S02]  /*2150*/  VIADD R15, R15, 0x1 ;  /* 0x000000010f0f7836 */ /* 0x000fe40000000000 */
[----:B--2---:R-:W-:-:S04]  /*2160*/  IMAD.WIDE.U32 R22, P2, R2, R9, R22 ;  /* 0x0000000902167225 */ /* 0x004fc80007840016 */
[----:B------:R-:W-:Y:S02]  /*2170*/  IMAD R25, R2, R11, RZ ;  /* 0x0000000b02197224 */ /* 0x000fe400078e02ff */
[CC--:B------:R-:W-:Y:S02]  /*2180*/  IMAD R14, R3.reuse, R9.reuse, RZ ;  /* 0x00000009030e7224 */ /* 0x0c0fe400078e02ff */
[----:B------:R-:W-:Y:S01]  /*2190*/  IMAD.HI.U32 R27, R3, R9, RZ ;  /* 0x00000009031b7227 */ /* 0x000fe200078e00ff */
[----:B------:R-:W-:-:S03]  /*21a0*/  IADD3 R23, P0, PT, R25, R23, RZ ;  /* 0x0000001719177210 */ /* 0x000fc60007f1e0ff */
[----:B------:R-:W-:Y:S01]  /*21b0*/  IMAD R25, R8, 0x8, R1 ;  /* 0x0000000808197824 */ /* 0x000fe200078e0201 */
[----:B------:R-:W-:Y:S01]  /*21c0*/  IADD3 R23, P1, PT, R14, R23, RZ ;  /* 0x000000170e177210 */ /* 0x000fe20007f3e0ff */
[----:B------:R-:W-:-:S04]  /*21d0*/  IMAD.HI.U32 R14, R2, R11, RZ ;  /* 0x0000000b020e7227 */ /* 0x000fc800078e00ff */
[----:B------:R-:W-:Y:S01]  /*21e0*/  IMAD.X R2, RZ, RZ, R14, P2 ;  /* 0x000000ffff027224 */ /* 0x000fe200010e060e */
[----:B------:R0:W-:Y:S01]  /*21f0*/  STL.64 [R25], R22 ;  /* 0x0000001619007387 */ /* 0x0001e20000100a00 */
[----:B------:R-:W-:-:S03]  /*2200*/  IMAD.HI.U32 R14, R3, R11, RZ ;  /* 0x0000000b030e7227 */ /* 0x000fc600078e00ff */
[----:B------:R-:W-:Y:S01]  /*2210*/  IADD3.X R2, P0, PT, R27, R2, RZ, P0, !PT ;  /* 0x000000021b027210 */ /* 0x000fe2000071e4ff */
[----:B------:R-:W-:Y:S02]  /*2220*/  IMAD R3, R3, R11, RZ ;  /* 0x0000000b03037224 */ /* 0x000fe400078e02ff */
[----:B------:R-:W-:-:S03]  /*2230*/  VIADD R8, R8, 0x1 ;  /* 0x0000000108087836 */ /* 0x000fc60000000000 */
[----:B------:R-:W-:Y:S01]  /*2240*/  IADD3.X R3, P1, PT, R3, R2, RZ, P1, !PT ;  /* 0x0000000203037210 */ /* 0x000fe20000f3e4ff */
[----:B------:R-:W-:Y:S01]  /*2250*/  IMAD.X R2, RZ, RZ, R14, P0 ;  /* 0x000000ffff027224 */ /* 0x000fe200000e060e */
[----:B------:R-:W-:-:S03]  /*2260*/  ISETP.NE.AND P0, PT, R13, -0xf, PT ;  /* 0xfffffff10d00780c */ /* 0x000fc60003f05270 */
[----:B------:R-:W-:Y:S02]  /*2270*/  IMAD.X R2, RZ, RZ, R2, P1 ;  /* 0x000000ffff027224 */ /* 0x000fe400008e0602 */
[----:B0-----:R-:W-:Y:S02]  /*2280*/  IMAD.MOV.U32 R22, RZ, RZ, R3 ;  /* 0x000000ffff167224 */ /* 0x001fe400078e0003 */
[----:B------:R-:W-:-:S06]  /*2290*/  IMAD.MOV.U32 R23, RZ, RZ, R2 ;  /* 0x000000ffff177224 */ /* 0x000fcc00078e0002 */
[----:B------:R-:W-:Y:S05]  /*22a0*/  @P0 BRA `(.L_x_42) ;  /* 0xfffffffc00900947 */ /* 0x000fea000383ffff */
[----:B------:R-:W-:Y:S05]  /*22b0*/  BSYNC.RECONVERGENT B3 ;  /* 0x0000000000037941 */ /* 0x000fea0003800200 */
.L_x_41:
[----:B------:R-:W-:-:S07]  /*22c0*/  IMAD.MOV.U32 R15, RZ, RZ, R5 ;  /* 0x000000ffff0f7224 */ /* 0x000fce00078e0005 */
.L_x_40:
[----:B------:R-:W-:Y:S05]  /*22d0*/  BSYNC.RECONVERGENT B2 ;  /* 0x0000000000027941 */ /* 0x000fea0003800200 */
.L_x_39:
[----:B------:R-:W-:Y:S01]  /*22e0*/  LOP3.LUT P0, R27, R0, 0x3f, RZ, 0xc0, !PT ;  /* 0x0000003f001b7812 */ /* 0x000fe2000780c0ff */
[----:B------:R-:W-:-:S04]  /*22f0*/  IMAD.IADD R0, R4, 0x1, R15 ;  /* 0x0000000104007824 */ /* 0x000fc800078e020f */
[----:B------:R-:W-:-:S05]  /*2300*/  IMAD.U32 R25, R0, 0x8, R1 ;  /* 0x0000000800197824 */ /* 0x000fca00078e0001 */
[----:B------:R0:W-:Y:S04]  /*2310*/  STL.64 [R25+-0x78], R22 ;  /* 0xffff881619007387 */ /* 0x0001e80000100a00 */
[----:B------:R-:W2:Y:S04]  /*2320*/  @P0 LDL.64 R8, [R1+0x8] ;  /* 0x0000080001080983 */ /* 0x000ea80000100a00 */
[----:B------:R-:W3:Y:S04]  /*2330*/  LDL.64 R2, [R1+0x10] ;  /* 0x0000100001027983 */ /* 0x000ee80000100a00 */
[----:B------:R-:W4:Y:S01]  /*2340*/  LDL.64 R4, [R1+0x18] ;  /* 0x0000180001047983 */ /* 0x000f220000100a00 */
[----:B------:R-:W-:Y:S01]  /*2350*/  @P0 LOP3.LUT R0, R27, 0x3f, RZ, 0x3c, !PT ;  /* 0x0000003f1b000812 */ /* 0x000fe200078e3cff */
[----:B------:R-:W-:Y:S01]  /*2360*/  BSSY.RECONVERGENT B2, `(.L_x_43) ;  /* 0x0000034000027945 */ /* 0x000fe20003800200 */
[----:B--2---:R-:W-:-:S02]  /*2370*/  @P0 SHF.R.U64 R7, R8, 0x1, R9 ;  /* 0x0000000108070819 */ /* 0x004fc40000001209 */
[----:B------:R-:W-:Y:S02]  /*2380*/  @P0 SHF.R.U32.HI R9, RZ, 0x1, R9 ;  /* 0x00000001ff090819 */ /* 0x000fe40000011609 */
[CC--:B---3--:R-:W-:Y:S02]  /*2390*/  @P0 SHF.L.U32 R11, R2.reuse, R27.reuse, RZ ;  /* 0x0000001b020b0219 */ /* 0x0c8fe400000006ff */
[----:B------:R-:W-:Y:S02]  /*23a0*/  @P0 SHF.R.U64 R6, R7, R0, R9 ;  /* 0x0000000007060219 */ /* 0x000fe40000001209 */
[--C-:B------:R-:W-:Y:S02]  /*23b0*/  @P0 SHF.R.U32.HI R15, RZ, 0x1, R3.reuse ;  /* 0x00000001ff0f0819 */ /* 0x100fe40000011603 */
[C-C-:B------:R-:W-:Y:S02]  /*23c0*/  @P0 SHF.R.U64 R13, R2.reuse, 0x1, R3.reuse ;  /* 0x00000001020d0819 */ /* 0x140fe40000001203 */
[----:B------:R-:W-:-:S02]  /*23d0*/  @P0 SHF.L.U64.HI R8, R2, R27, R3 ;  /* 0x0000001b02080219 */ /* 0x000fc40000010203 */
[----:B------:R-:W-:Y:S02]  /*23e0*/  @P0 SHF.R.U32.HI R7, RZ, R0, R9 ;  /* 0x00000000ff070219 */ /* 0x000fe40000011609 */
[----:B------:R-:W-:Y:S02]  /*23f0*/  @P0 LOP3.LUT R2, R11, R6, RZ, 0xfc, !PT ;  /* 0x000000060b020212 */ /* 0x000fe400078efcff */
[----:B----4-:R-:W-:Y:S02]  /*2400*/  @P0 SHF.L.U32 R9, R4, R27, RZ ;  /* 0x0000001b04090219 */ /* 0x010fe400000006ff */
[----:B------:R-:W-:Y:S02]  /*2410*/  @P0 SHF.R.U64 R14, R13, R0, R15 ;  /* 0x000000000d0e0219 */ /* 0x000fe4000000120f */
[----:B------:R-:W-:Y:S01]  /*2420*/  @P0 LOP3.LUT R3, R8, R7, RZ, 0xfc, !PT ;  /* 0x0000000708030212 */ /* 0x000fe200078efcff */
[----:B------:R-:W-:Y:S01]  /*2430*/  IMAD.SHL.U32 R8, R2, 0x4, RZ ;  /* 0x0000000402087824 */ /* 0x000fe200078e00ff */
[----:B------:R-:W-:-:S02]  /*2440*/  @P0 SHF.L.U64.HI R7, R4, R27, R5 ;  /* 0x0000001b04070219 */ /* 0x000fc40000010205 */
[----:B------:R-:W-:Y:S02]  /*2450*/  @P0 LOP3.LUT R4, R9, R14, RZ, 0xfc, !PT ;  /* 0x0000000e09040212 */ /* 0x000fe400078efcff */
[----:B------:R-:W-:Y:S02]  /*2460*/  @P0 SHF.R.U32.HI R0, RZ, R0, R15 ;  /* 0x00000000ff000219 */ /* 0x000fe4000001160f */
[----:B------:R-:W-:Y:S02]  /*2470*/  SHF.L.U64.HI R9, R2, 0x2, R3 ;  /* 0x0000000202097819 */ /* 0x000fe40000010203 */
[----:B------:R-:W-:Y:S02]  /*2480*/  @P0 LOP3.LUT R5, R7, R0, RZ, 0xfc, !PT ;  /* 0x0000000007050212 */ /* 0x000fe400078efcff */
[----:B------:R-:W-:Y:S02]  /*2490*/  SHF.L.W.U32.HI R3, R3, 0x2, R4 ;  /* 0x0000000203037819 */ /* 0x000fe40000010e04 */
[----:B------:R-:W-:-:S02]  /*24a0*/  IADD3 RZ, P0, PT, RZ, -R8, RZ ;  /* 0x80000008ffff7210 */ /* 0x000fc40007f1e0ff */
[----:B------:R-:W-:Y:S02]  /*24b0*/  LOP3.LUT R0, RZ, R9, RZ, 0x33, !PT ;  /* 0x00000009ff007212 */ /* 0x000fe400078e33ff */
[----:B------:R-:W-:Y:S02]  /*24c0*/  SHF.L.W.U32.HI R4, R4, 0x2, R5 ;  /* 0x0000000204047819 */ /* 0x000fe40000010e05 */
[----:B------:R-:W-:Y:S02]  /*24d0*/  LOP3.LUT R2, RZ, R3, RZ, 0x33, !PT ;  /* 0x00000003ff027212 */ /* 0x000fe400078e33ff */
[----:B------:R-:W-:Y:S02]  /*24e0*/  IADD3.X R6, P0, PT, RZ, R0, RZ, P0, !PT ;  /* 0x00000000ff067210 */ /* 0x000fe4000071e4ff */
[----:B------:R-:W-:Y:S02]  /*24f0*/  LOP3.LUT R7, RZ, R4, RZ, 0x33, !PT ;  /* 0x00000004ff077212 */ /* 0x000fe400078e33ff */
[----:B------:R-:W-:-:S02]  /*2500*/  IADD3.X R0, P1, PT, RZ, R2, RZ, P0, !PT ;  /* 0x00000002ff007210 */ /* 0x000fc4000073e4ff */
[----:B------:R-:W-:-:S03]  /*2510*/  ISETP.GT.U32.AND P2, PT, R3, -0x1, PT ;  /* 0xffffffff0300780c */ /* 0x000fc60003f44070 */
[----:B------:R-:W-:Y:S01]  /*2520*/  IMAD.X R7, RZ, RZ, R7, P1 ;  /* 0x000000ffff077224 */ /* 0x000fe200008e0607 */
[----:B------:R-:W-:-:S04]  /*2530*/  ISETP.GT.AND.EX P0, PT, R4, -0x1, PT, P2 ;  /* 0xffffffff0400780c */ /* 0x000fc80003f04320 */
[----:B------:R-:W-:Y:S02]  /*2540*/  SEL R2, R4, R7, P0 ;  /* 0x0000000704027207 */ /* 0x000fe40000000000 */
[----:B------:R-:W-:Y:S02]  /*2550*/  SEL R13, R3, R0, P0 ;  /* 0x00000000030d7207 */ /* 0x000fe40000000000 */
[----:B------:R-:W-:Y:S02]  /*2560*/  ISETP.NE.U32.AND P1, PT, R2, RZ, PT ;  /* 0x000000ff0200720c */ /* 0x000fe40003f25070 */
[----:B------:R-:W-:Y:S02]  /*2570*/  SEL R9, R9, R6, P0 ;  /* 0x0000000609097207 */ /* 0x000fe40000000000 */
[----:B------:R-:W-:Y:S01]  /*2580*/  SEL R3, R13, R2, !P1 ;  /* 0x000000020d037207 */ /* 0x000fe20004800000 */
[----:B------:R-:W-:-:S05]  /*2590*/  @!P0 IMAD.MOV R8, RZ, RZ, -R8 ;  /* 0x000000ffff088224 */ /* 0x000fca00078e0a08 */
[----:B------:R-:W1:Y:S02]  /*25a0*/  FLO.U32 R3, R3 ;  /* 0x0000000300037300 */ /* 0x000e6400000e0000 */
[C---:B-1----:R-:W-:Y:S02]  /*25b0*/  IADD3 R7, PT, PT, -R3.reuse, 0x1f, RZ ;  /* 0x0000001f03077810 */ /* 0x042fe40007ffe1ff */
[----:B------:R-:W-:-:S03]  /*25c0*/  IADD3 R0, PT, PT, -R3, 0x3f, RZ ;  /* 0x0000003f03007810 */ /* 0x000fc60007ffe1ff */
[----:B------:R-:W-:-:S05]  /*25d0*/  @P1 IMAD.MOV R0, RZ, RZ, R7 ;  /* 0x000000ffff001224 */ /* 0x000fca00078e0207 */
[----:B------:R-:W-:-:S13]  /*25e0*/  ISETP.NE.AND P1, PT, R0, RZ, PT ;  /* 0x000000ff0000720c */ /* 0x000fda0003f25270 */
[----:B0-----:R-:W-:Y:S05]  /*25f0*/  @!P1 BRA `(.L_x_44) ;  /* 0x0000000000289947 */ /* 0x001fea0003800000 */
[--C-:B------:R-:W-:Y:S02]  /*2600*/  SHF.R.U64 R7, R8, 0x1, R9.reuse ;  /* 0x0000000108077819 */ /* 0x100fe40000001209 */
[C---:B------:R-:W-:Y:S02]  /*2610*/  LOP3.LUT R3, R0.reuse, 0x3f, RZ, 0xc0, !PT ;  /* 0x0000003f00037812 */ /* 0x040fe400078ec0ff */
[----:B------:R-:W-:Y:S02]  /*2620*/  SHF.R.U32.HI R9, RZ, 0x1, R9 ;  /* 0x00000001ff097819 */ /* 0x000fe40000011609 */
[----:B------:R-:W-:Y:S02]  /*2630*/  LOP3.LUT R6, R0, 0x3f, RZ, 0xc, !PT ;  /* 0x0000003f00067812 */ /* 0x000fe400078e0cff */
[CC--:B------:R-:W-:Y:S02]  /*2640*/  SHF.L.U64.HI R11, R13.reuse, R3.reuse, R2 ;  /* 0x000000030d0b7219 */ /* 0x0c0fe40000010202 */
[----:B------:R-:W-:-:S02]  /*2650*/  SHF.L.U32 R3, R13, R3, RZ ;  /* 0x000000030d037219 */ /* 0x000fc400000006ff */
[-CC-:B------:R-:W-:Y:S02]  /*2660*/  SHF.R.U64 R2, R7, R6.reuse, R9.reuse ;  /* 0x0000000607027219 */ /* 0x180fe40000001209 */
[----:B------:R-:W-:Y:S02]  /*2670*/  SHF.R.U32.HI R6, RZ, R6, R9 ;  /* 0x00000006ff067219 */ /* 0x000fe40000011609 */
[----:B------:R-:W-:Y:S02]  /*2680*/  LOP3.LUT R13, R3, R2, RZ, 0xfc, !PT ;  /* 0x00000002030d7212 */ /* 0x000fe400078efcff */
[----:B------:R-:W-:-:S07]  /*2690*/  LOP3.LUT R2, R11, R6, RZ, 0xfc, !PT ;  /* 0x000000060b027212 */ /* 0x000fce00078efcff */
.L_x_44:
[----:B------:R-:W-:Y:S05]  /*26a0*/  BSYNC.RECONVERGENT B2 ;  /* 0x0000000000027941 */ /* 0x000fea0003800200 */
.L_x_43:
[----:B------:R-:W-:Y:S01]  /*26b0*/  IMAD.WIDE.U32 R8, R13, 0x2168c235, RZ ;  /* 0x2168c2350d087825 */ /* 0x000fe200078e00ff */
[----:B------:R-:W-:-:S03]  /*26c0*/  SHF.R.U32.HI R5, RZ, 0x1e, R5 ;  /* 0x0000001eff057819 */ /* 0x000fc60000011605 */
[----:B------:R-:W-:Y:S01]  /*26d0*/  IMAD.MOV.U32 R6, RZ, RZ, R9 ;  /* 0x000000ffff067224 */ /* 0x000fe200078e0009 */
[----:B------:R-:W-:Y:S01]  /*26e0*/  IADD3 RZ, P1, PT, R8, R8, RZ ;  /* 0x0000000808ff7210 */ /* 0x000fe20007f3e0ff */
[----:B------:R-:W-:Y:S01]  /*26f0*/  IMAD.MOV.U32 R7, RZ, RZ, RZ ;  /* 0x000000ffff077224 */ /* 0x000fe200078e00ff */
[----:B------:R-:W-:Y:S01]  /*2700*/  LEA.HI R4, R4, R5, RZ, 0x1 ;  /* 0x0000000504047211 */ /* 0x000fe200078f08ff */
[----:B------:R-:W-:-:S04]  /*2710*/  IMAD.HI.U32 R3, R2, -0x36f0255e, RZ ;  /* 0xc90fdaa202037827 */ /* 0x000fc800078e00ff */
[----:B------:R-:W-:-:S04]  /*2720*/  IMAD.WIDE.U32 R6, R13, -0x36f0255e, R6 ;  /* 0xc90fdaa20d067825 */ /* 0x000fc800078e0006 */
[C---:B------:R-:W-:Y:S02]  /*2730*/  IMAD R9, R2.reuse, -0x36f0255e, RZ ;  /* 0xc90fdaa202097824 */ /* 0x040fe400078e02ff */
[----:B------:R-:W-:-:S04]  /*2740*/  IMAD.WIDE.U32 R6, P2, R2, 0x2168c235, R6 ;  /* 0x2168c23502067825 */ /* 0x000fc80007840006 */
[----:B------:R-:W-:Y:S01]  /*2750*/  IMAD.X R2, RZ, RZ, R3, P2 ;  /* 0x000000ffff027224 */ /* 0x000fe200010e0603 */
[----:B------:R-:W-:Y:S02]  /*2760*/  IADD3 R3, P2, PT, R9, R7, RZ ;  /* 0x0000000709037210 */ /* 0x000fe40007f5e0ff */
[----:B------:R-:W-:Y:S02]  /*2770*/  IADD3.X RZ, P1, PT, R6, R6, RZ, P1, !PT ;  /* 0x0000000606ff7210 */ /* 0x000fe40000f3e4ff */
[C---:B------:R-:W-:Y:S01]  /*2780*/  ISETP.GT.U32.AND P3, PT, R3.reuse, RZ, PT ;  /* 0x000000ff0300720c */ /* 0x040fe20003f64070 */
[----:B------:R-:W-:Y:S01]  /*2790*/  IMAD.X R2, RZ, RZ, R2, P2 ;  /* 0x000000ffff027224 */ /* 0x000fe200010e0602 */
[----:B------:R-:W-:-:S04]  /*27a0*/  IADD3.X R6, P2, PT, R3, R3, RZ, P1, !PT ;  /* 0x0000000303067210 */ /* 0x000fc80000f5e4ff */
[C---:B------:R-:W-:Y:S01]  /*27b0*/  ISETP.GT.AND.EX P1, PT, R2.reuse, RZ, PT, P3 ;  /* 0x000000ff0200720c */ /* 0x040fe20003f24330 */
[----:B------:R-:W-:-:S03]  /*27c0*/  IMAD.X R7, R2, 0x1, R2, P2 ;  /* 0x0000000102077824 */ /* 0x000fc600010e0602 */
[----:B------:R-:W-:Y:S02]  /*27d0*/  SEL R6, R6, R3, P1 ;  /* 0x0000000306067207 */ /* 0x000fe40000800000 */
[----:B------:R-:W-:Y:S02]  /*27e0*/  SEL R3, R7, R2, P1 ;  /* 0x0000000207037207 */ /* 0x000fe40000800000 */
[----:B------:R-:W-:Y:S02]  /*27f0*/  IADD3 R2, P2, PT, R6, 0x1, RZ ;  /* 0x0000000106027810 */ /* 0x000fe40007f5e0ff */
[----:B------:R-:W-:Y:S02]  /*2800*/  SEL R7, RZ, 0xffffffff, !P1 ;  /* 0xffffffffff077807 */ /* 0x000fe40004800000 */
[----:B------:R-:W-:Y:S01]  /*2810*/  LOP3.LUT P1, R21, R21, 0x80000000, RZ, 0xc0, !PT ;  /* 0x8000000015157812 */ /* 0x000fe2000782c0ff */
[----:B------:R-:W-:Y:S02]  /*2820*/  IMAD.X R3, RZ, RZ, R3, P2 ;  /* 0x000000ffff037224 */ /* 0x000fe400010e0603 */
[----:B------:R-:W-:Y:S01]  /*2830*/  IMAD.IADD R0, R7, 0x1, -R0 ;  /* 0x0000000107007824 */ /* 0x000fe200078e0a00 */
[----:B------:R-:W-:-:S02]  /*2840*/  @!P0 LOP3.LUT R21, R21, 0x80000000, RZ, 0x3c, !PT ;  /* 0x8000000015158812 */ /* 0x000fc400078e3cff */
[----:B------:R-:W-:Y:S01]  /*2850*/  SHF.R.U64 R2, R2, 0xa, R3 ;  /* 0x0000000a02027819 */ /* 0x000fe20000001203 */
[----:B------:R-:W-:-:S03]  /*2860*/  IMAD.SHL.U32 R0, R0, 0x100000, RZ ;  /* 0x0010000000007824 */ /* 0x000fc600078e00ff */
[----:B------:R-:W-:-:S03]  /*2870*/  IADD3 R2, P2, PT, R2, 0x1, RZ ;  /* 0x0000000102027810 */ /* 0x000fc60007f5e0ff */
[----:B------:R-:W-:Y:S01]  /*2880*/  @P1 IMAD.MOV R4, RZ, RZ, -R4 ;  /* 0x000000ffff041224 */ /* 0x000fe200078e0a04 */
[----:B------:R-:W-:-:S04]  /*2890*/  LEA.HI.X R3, R3, RZ, RZ, 0x16, P2 ;  /* 0x000000ff03037211 */ /* 0x000fc800010fb4ff */
[--C-:B------:R-:W-:Y:S02]  /*28a0*/  SHF.R.U64 R2, R2, 0x1, R3.reuse ;  /* 0x0000000102027819 */ /* 0x100fe40000001203 */
[----:B------:R-:W-:Y:S02]  /*28b0*/  SHF.R.U32.HI R3, RZ, 0x1, R3 ;  /* 0x00000001ff037819 */ /* 0x000fe40000011603 */
[----:B------:R-:W-:-:S04]  /*28c0*/  IADD3 R20, P2, P3, RZ, RZ, R2 ;  /* 0x000000ffff147210 */ /* 0x000fc80007b5e002 */
[----:B------:R-:W-:-:S04]  /*28d0*/  IADD3.X R0, PT, PT, R0, 0x3fe00000, R3, P2, P3 ;  /* 0x3fe0000000007810 */ /* 0x000fc800017e6403 */
[----:B------:R-:W-:-:S07]  /*28e0*/  LOP3.LUT R21, R0, R21, RZ, 0xfc, !PT ;  /* 0x0000001500157212 */ /* 0x000fce00078efcff */
.L_x_38:
[----:B------:R-:W-:Y:S02]  /*28f0*/  IMAD.MOV.U32 R13, RZ, RZ, 0x0 ;  /* 0x00000000ff0d7424 */ /* 0x000fe400078e00ff */
[----:B------:R-:W-:Y:S02]  /*2900*/  IMAD.MOV.U32 R0, RZ, RZ, R4 ;  /* 0x000000ffff007224 */ /* 0x000fe400078e0004 */
[----:B------:R-:W-:Y:S02]  /*2910*/  IMAD.MOV.U32 R2, RZ, RZ, R20 ;  /* 0x000000ffff027224 */ /* 0x000fe400078e0014 */
[----:B------:R-:W-:Y:S01]  /*2920*/  IMAD.MOV.U32 R3, RZ, RZ, R21 ;  /* 0x000000ffff037224 */ /* 0x000fe200078e0015 */
[----:B------:R-:W-:Y:S06]  /*2930*/  RET.REL.NODEC R12 `(_Z15jacobiIterationPdS_S_iiidddS_) ;  /* 0xffffffd40cb07950 */ /* 0x000fec0003c3ffff */
.L_x_45:
        /* <DEDUP_REMOVED lines=12> */
.L_x_81:


//--------------------- .text._Z20computeExactSolutionPdiiiddd --------------------------
	.section	.text._Z20computeExactSolutionPdiiiddd,"ax",@progbits
	.align	128
        .global         _Z20computeExactSolutionPdiiiddd
        .type           _Z20computeExactSolutionPdiiiddd,@function
        .size           _Z20computeExactSolutionPdiiiddd,(.L_x_82 - _Z20computeExactSolutionPdiiiddd)
        .other          _Z20computeExactSolutionPdiiiddd,@"STO_CUDA_ENTRY STV_DEFAULT"
_Z20computeExactSolutionPdiiiddd:
.text._Z20computeExactSolutionPdiiiddd:
[----:B------:R-:W0:Y:S01]  /*0000*/  LDC R1, c[0x0][0x37c] ;  /* 0x0000df00ff017b82 */ /* 0x000e220000000800 */
[----:B------:R-:W1:Y:S07]  /*0010*/  S2R R3, SR_TID.Y ;  /* 0x0000000000037919 */ /* 0x000e6e0000002200 */
[----:B------:R-:W2:Y:S01]  /*0020*/  LDC R9, c[0x0][0x360] ;  /* 0x0000d800ff097b82 */ /* 0x000ea20000000800 */
[----:B0-----:R-:W-:Y:S01]  /*0030*/  VIADD R1, R1, 0xffffffd8 ;  /* 0xffffffd801017836 */ /* 0x001fe20000000000 */
[----:B------:R-:W2:Y:S06]  /*0040*/  S2R R2, SR_TID.X ;  /* 0x0000000000027919 */ /* 0x000eac0000002100 */
[----:B------:R-:W1:Y:S08]  /*0050*/  S2UR UR5, SR_CTAID.Y ;  /* 0x00000000000579c3 */ /* 0x000e700000002600 */
[----:B------:R-:W1:Y:S08]  /*0060*/  LDC R0, c[0x0][0x364] ;  /* 0x0000d900ff007b82 */ /* 0x000e700000000800 */
[----:B------:R-:W2:Y:S08]  /*0070*/  S2UR UR4, SR_CTAID.X ;  /* 0x00000000000479c3 */ /* 0x000eb00000002500 */
[----:B------:R-:W0:Y:S08]  /*0080*/  LDC.64 R16, c[0x0][0x388] ;  /* 0x0000e200ff107b82 */ /* 0x000e300000000a00 */
[----:B------:R-:W3:Y:S01]  /*0090*/  S2UR UR6, SR_CTAID.Z ;  /* 0x00000000000679c3 */ /* 0x000ee20000002700 */
[----:B-1----:R-:W-:-:S07]  /*00a0*/  IMAD R0, R0, UR5, R3 ;  /* 0x0000000500007c24 */ /* 0x002fce000f8e0203 */
[----:B------:R-:W3:Y:S01]  /*00b0*/  LDC R4, c[0x0][0x390] ;  /* 0x0000e400ff047b82 */ /* 0x000ee20000000800 */
[----:B--2---:R-:W-:Y:S01]  /*00c0*/  IMAD R9, R9, UR4, R2 ;  /* 0x0000000409097c24 */ /* 0x004fe2000f8e0202 */
[----:B0-----:R-:W-:-:S04]  /*00d0*/  ISETP.GE.AND P0, PT, R0, R17, PT ;  /* 0x000000110000720c */ /* 0x001fc80003f06270 */
[----:B------:R-:W-:-:S04]  /*00e0*/  ISETP.GE.OR P0, PT, R9, R16, P0 ;  /* 0x000000100900720c */ /* 0x000fc80000706670 */
[----:B---3--:R-:W-:-:S13]  /*00f0*/  ISETP.LE.OR P0, PT, R4, UR6, P0 ;  /* 0x0000000604007c0c */ /* 0x008fda0008703670 */
[----:B------:R-:W-:Y:S05]  /*0100*/  @P0 EXIT ;  /* 0x000000000000094d */ /* 0x000fea0003800000 */
[----:B------:R-:W0:Y:S01]  /*0110*/  LDCU.64 UR4, c[0x0][0x398] ;  /* 0x00007300ff0477ac */ /* 0x000e220008000a00 */
[----:B------:R-:W0:Y:S01]  /*0120*/  I2F.F64 R2, R9 ;  /* 0x0000000900027312 */ /* 0x000e220000201c00 */
[----:B------:R-:W-:Y:S01]  /*0130*/  IMAD R17, R17, UR6, R0 ;  /* 0x0000000611117c24 */ /* 0x000fe2000f8e0200 */
[----:B------:R-:W-:Y:S01]  /*0140*/  BSSY.RECONVERGENT B0, `(.L_x_46) ;  /* 0x0000024000007945 */ /* 0x000fe20003800200 */
[----:B------:R-:W1:Y:S02]  /*0150*/  LDCU.128 UR8, c[0x0][0x3a0] ;  /* 0x00007400ff0877ac */ /* 0x000e640008000c00 */
[----:B------:R-:W-:-:S03]  /*0160*/  IMAD R16, R17, R16, R9 ;  /* 0x0000001011107224 */ /* 0x000fc600078e0209 */
[----:B------:R-:W1:Y:S08]  /*0170*/  I2F.F64.U32 R10, R0 ;  /* 0x00000000000a7312 */ /* 0x000e700000201800 */
[----:B------:R-:W2:Y:S01]  /*0180*/  I2F.F64.U32 R6, UR6 ;  /* 0x0000000600067d12 */ /* 0x000ea20008201800 */
[----:B0-----:R-:W-:Y:S01]  /*0190*/  DMUL R2, R2, UR4 ;  /* 0x0000000402027c28 */ /* 0x001fe20008000000 */
[----:B------:R-:W-:Y:S01]  /*01a0*/  UMOV UR4, 0x54442d18 ;  /* 0x54442d1800047882 */ /* 0x000fe20000000000 */
[----:B------:R-:W-:Y:S01]  /*01b0*/  UMOV UR5, 0x401921fb ;  /* 0x401921fb00057882 */ /* 0x000fe20000000000 */
[----:B-1----:R-:W-:-:S05]  /*01c0*/  DMUL R10, R10, UR8 ;  /* 0x000000080a0a7c28 */ /* 0x002fca0008000000 */
[----:B------:R-:W-:Y:S01]  /*01d0*/  DMUL R4, R2, UR4 ;  /* 0x0000000402047c28 */ /* 0x000fe20008000000 */
[----:B------:R-:W0:Y:S01]  /*01e0*/  LDCU.64 UR4, c[0x0][0x358] ;  /* 0x00006b00ff0477ac */ /* 0x000e220008000a00 */
[----:B--2---:R-:W-:-:S06]  /*01f0*/  DMUL R6, R6, UR10 ;  /* 0x0000000a06067c28 */ /* 0x004fcc0008000000 */
[----:B------:R-:W-:-:S14]  /*0200*/  DSETP.NEU.AND P0, PT, |R4|, +INF , PT ;  /* 0x7ff000000400742a */ /* 0x000fdc0003f0d200 */
[----:B------:R-:W-:Y:S01]  /*0210*/  @!P0 DMUL R2, RZ, R4 ;  /* 0x00000004ff028228 */ /* 0x000fe20000000000 */
[----:B------:R-:W-:Y:S01]  /*0220*/  @!P0 IMAD.MOV.U32 R0, RZ, RZ, RZ ;  /* 0x000000ffff008224 */ /* 0x000fe200078e00ff */
[----:B0-----:R-:W-:Y:S09]  /*0230*/  @!P0 BRA `(.L_x_47) ;  /* 0x0000000000508947 */ /* 0x001ff20003800000 */
        /* <DEDUP_REMOVED lines=16> */
[----:B------:R-:W-:Y:S01]  /*0340*/  IMAD.MOV.U32 R17, RZ, RZ, R5 ;  /* 0x000000ffff117224 */ /* 0x000fe200078e0005 */
[----:B------:R-:W-:-:S07]  /*0350*/  MOV R18, 0x370 ;  /* 0x0000037000127802 */ /* 0x000fce0000000f00 */
[----:B------:R-:W-:Y:S05]  /*0360*/  CALL.REL.NOINC `($_Z20computeExactSolutionPdiiiddd$__internal_trig_reduction_slowpathd) ;  /* 0x0000000800747944 */ /* 0x000fea0003c00000 */
[----:B------:R-:W-:-:S07]  /*0370*/  IMAD.MOV.U32 R0, RZ, RZ, R4 ;  /* 0x000000ffff007224 */ /* 0x000fce00078e0004 */
.L_x_47:
[----:B------:R-:W-:Y:S05]  /*0380*/  BSYNC.RECONVERGENT B0 ;  /* 0x0000000000007941 */ /* 0x000fea0003800200 */
.L_x_46:
        /* <DEDUP_REMOVED lines=20> */
[----:B---3--:R-:W-:-:S08]  /*04d0*/  DFMA R12, R4, R12, R20 ;  /* 0x0000000c040c722b */ /* 0x008fd00000000014 */
[----:B------:R-:W-:-:S08]  /*04e0*/  DFMA R12, R4, R12, R22 ;  /* 0x0000000c040c722b */ /* 0x000fd00000000016 */
[----:B----4-:R-:W-:-:S08]  /*04f0*/  DFMA R12, R4, R12, R24 ;  /* 0x0000000c040c722b */ /* 0x010fd00000000018 */
[----:B------:R-:W-:-:S08]  /*0500*/  DFMA R12, R4, R12, R26 ;  /* 0x0000000c040c722b */ /* 0x000fd0000000001a */
[----:B------:R-:W-:Y:S02]  /*0510*/  DFMA R2, R12, R2, R2 ;  /* 0x000000020c02722b */ /* 0x000fe40000000002 */
[----:B------:R-:W-:Y:S02]  /*0520*/  DFMA R12, R4, R12, 1 ;  /* 0x3ff00000040c742b */ /* 0x000fe4000000000c */
[----:B------:R-:W-:-:S08]  /*0530*/  DMUL R4, R10, UR6 ;  /* 0x000000060a047c28 */ /* 0x000fd00008000000 */
[----:B------:R-:W-:Y:S01]  /*0540*/  DSETP.NEU.AND P1, PT, |R4|, +INF , PT ;  /* 0x7ff000000400742a */ /* 0x000fe20003f2d200 */
[----:B------:R-:W-:Y:S02]  /*0550*/  FSEL R10, R12, R2, !P0 ;  /* 0x000000020c0a7208 */ /* 0x000fe40004000000 */
[----:B------:R-:W-:Y:S02]  /*0560*/  FSEL R11, R13, R3, !P0 ;  /* 0x000000030d0b7208 */ /* 0x000fe40004000000 */
[----:B------:R-:W-:-:S04]  /*0570*/  LOP3.LUT P0, RZ, R0, 0x2, RZ, 0xc0, !PT ;  /* 0x0000000200ff7812 */ /* 0x000fc8000780c0ff */
[----:B------:R-:W-:-:S05]  /*0580*/  DADD R8, RZ, -R10 ;  /* 0x00000000ff087229 */ /* 0x000fca000000080a */
[----:B------:R-:W-:Y:S01]  /*0590*/  @!P1 DMUL R2, RZ, R4 ;  /* 0x00000004ff029228 */ /* 0x000fe20000000000 */
[----:B------:R-:W-:-:S04]  /*05a0*/  @!P1 IMAD.MOV.U32 R0, RZ, RZ, 0x1 ;  /* 0x00000001ff009424 */ /* 0x000fc800078e00ff */
        /* <DEDUP_REMOVED lines=24> */
.L_x_51:
[----:B------:R-:W-:Y:S05]  /*0730*/  BSYNC.RECONVERGENT B1 ;  /* 0x0000000000017941 */ /* 0x000fea0003800200 */
.L_x_50:
[----:B------:R-:W-:-:S07]  /*0740*/  VIADD R0, R0, 0x1 ;  /* 0x0000000100007836 */ /* 0x000fce0000000000 */
.L_x_49:
[----:B------:R-:W-:Y:S05]  /*0750*/  BSYNC.RECONVERGENT B0 ;  /* 0x0000000000007941 */ /* 0x000fea0003800200 */
.L_x_48:
        /* <DEDUP_REMOVED lines=15> */
[----:B------:R-:W-:Y:S01]  /*0850*/  FSEL R18, R18, -8.06006814911005101289e+34, !P0 ;  /* 0xf9785eba12127808 */ /* 0x000fe20004000000 */
[----:B------:R-:W-:Y:S01]  /*0860*/  DMUL R6, R6, UR6 ;  /* 0x0000000606067c28 */ /* 0x000fe20008000000 */
[----:B------:R-:W-:-:S07]  /*0870*/  FSEL R19, -R17, 0.11223486810922622681, !P0 ;  /* 0x3de5db6511137808 */ /* 0x000fce0004000100 */
[----:B------:R-:W-:Y:S02]  /*0880*/  DSETP.NEU.AND P1, PT, |R6|, +INF , PT ;  /* 0x7ff000000600742a */ /* 0x000fe40003f2d200 */
[----:B--2---:R-:W-:-:S08]  /*0890*/  DFMA R12, R4, R18, R12 ;  /* 0x00000012040c722b */ /* 0x004fd0000000000c */
[----:B------:R-:W-:-:S08]  /*08a0*/  DFMA R12, R4, R12, R14 ;  /* 0x0000000c040c722b */ /* 0x000fd0000000000e */
[----:B---3--:R-:W-:-:S08]  /*08b0*/  DFMA R12, R4, R12, R20 ;  /* 0x0000000c040c722b */ /* 0x008fd00000000014 */
[----:B------:R-:W-:-:S08]  /*08c0*/  DFMA R12, R4, R12, R22 ;  /* 0x0000000c040c722b */ /* 0x000fd00000000016 */
        /* <DEDUP_REMOVED lines=31> */
[----:B------:R-:W-:Y:S01]  /*0ac0*/  IMAD.MOV.U32 R4, RZ, RZ, R6 ;  /* 0x000000ffff047224 */ /* 0x000fe200078e0006 */
[----:B------:R-:W-:Y:S01]  /*0ad0*/  MOV R18, 0xb00 ;  /* 0x00000b0000127802 */ /* 0x000fe20000000f00 */
[----:B------:R-:W-:-:S07]  /*0ae0*/  IMAD.MOV.U32 R17, RZ, RZ, R7 ;  /* 0x000000ffff117224 */ /* 0x000fce00078e0007 */
[----:B------:R-:W-:Y:S05]  /*0af0*/  CALL.REL.NOINC `($_Z20computeExactSolutionPdiiiddd$__internal_trig_reduction_slowpathd) ;  /* 0x0000000000907944 */ /* 0x000fea0003c00000 */
[----:B------:R-:W-:Y:S05]  /*0b00*/  BSYNC.RECONVERGENT B0 ;  /* 0x0000000000007941 */ /* 0x000fea0003800200 */
.L_x_53:
[----:B------:R-:W-:-:S07]  /*0b10*/  IMAD.MOV.U32 R0, RZ, RZ, R4 ;  /* 0x000000ffff007224 */ /* 0x000fce00078e0004 */
.L_x_52:
        /* <DEDUP_REMOVED lines=24> */
[----:B------:R-:W-:-:S10]  /*0ca0*/  DFMA R4, R8, R4, 1 ;  /* 0x3ff000000804742b */ /* 0x000fd40000000004 */
[----:B------:R-:W-:Y:S02]  /*0cb0*/  FSEL R4, R4, R2, !P0 ;  /* 0x0000000204047208 */ /* 0x000fe40004000000 */
[----:B------:R-:W-:Y:S02]  /*0cc0*/  FSEL R5, R5, R3, !P0 ;  /* 0x0000000305057208 */ /* 0x000fe40004000000 */
[----:B------:R-:W-:-:S04]  /*0cd0*/  LOP3.LUT P0, RZ, R0, 0x2, RZ, 0xc0, !PT ;  /* 0x0000000200ff7812 */ /* 0x000fc8000780c0ff */
[----:B------:R-:W-:-:S10]  /*0ce0*/  DADD R2, RZ, -R4 ;  /* 0x00000000ff027229 */ /* 0x000fd40000000804 */
[----:B------:R-:W-:Y:S02]  /*0cf0*/  FSEL R2, R4, R2, !P0 ;  /* 0x0000000204027208 */ /* 0x000fe40004000000 */
[----:B------:R-:W-:-:S06]  /*0d00*/  FSEL R3, R5, R3, !P0 ;  /* 0x0000000305037208 */ /* 0x000fcc0004000000 */
[----:B------:R-:W-:-:S07]  /*0d10*/  DMUL R10, R10, R2 ;  /* 0x000000020a0a7228 */ /* 0x000fce0000000000 */
[----:B------:R-:W-:Y:S01]  /*0d20*/  STG.E.64 desc[UR4][R16.64], R10 ;  /* 0x0000000a10007986 */ /* 0x000fe2000c101b04 */
[----:B------:R-:W-:Y:S05]  /*0d30*/  EXIT ;  /* 0x000000000000794d */ /* 0x000fea0003800000 */
        .type           $_Z20computeExactSolutionPdiiiddd$__internal_trig_reduction_slowpathd,@function
        .size           $_Z20computeExactSolutionPdiiiddd$__internal_trig_reduction_slowpathd,(.L_x_82 - $_Z20computeExactSolutionPdiiiddd$__internal_trig_reduction_slowpathd)
$_Z20computeExactSolutionPdiiiddd$__internal_trig_reduction_slowpathd:
[----:B------:R-:W-:Y:S01]  /*0d40*/  SHF.R.U32.HI R14, RZ, 0x14, R17 ;  /* 0x00000014ff0e7819 */ /* 0x000fe20000011611 */
[----:B------:R-:W-:Y:S02]  /*0d50*/  IMAD.MOV.U32 R0, RZ, RZ, R4 ;  /* 0x000000ffff007224 */ /* 0x000fe400078e0004 */
[----:B------:R-:W-:Y:S01]  /*0d60*/  IMAD.MOV.U32 R2, RZ, RZ, RZ ;  /* 0x000000ffff027224 */ /* 0x000fe200078e00ff */
        /* <DEDUP_REMOVED lines=18> */
[----:B------:R-:W-:Y:S01]  /*0e90*/  IMAD.MOV.U32 R0, RZ, RZ, R4 ;  /* 0x000000ffff007224 */ /* 0x000fe200078e0004 */
[----:B------:R-:W-:Y:S01]  /*0ea0*/  CS2R R8, SRZ ;  /* 0x0000000000087805 */ /* 0x000fe2000001ff00 */
[----:B------:R-:W-:Y:S01]  /*0eb0*/  IMAD.MOV.U32 R20, RZ, RZ, RZ ;  /* 0x000000ffff147224 */ /* 0x000fe200078e00ff */
[----:B------:R-:W-:-:S07]  /*0ec0*/  LOP3.LUT R21, R21, 0x80000000, RZ, 0xfc, !PT ;  /* 0x8000000015157812 */ /* 0x000fce00078efcff */
.L_x_58:
        /* <DEDUP_REMOVED lines=8> */
[C---:B------:R-:W-:Y:S02]  /*0f50*/  IMAD R23, R4.reuse, R21, RZ ;  /* 0x0000001504177224 */ /* 0x040fe400078e02ff */
[----:B------:R-:W-:Y:S02]  /*0f60*/  IMAD R22, R5, R13, RZ ;  /* 0x0000000d05167224 */ /* 0x000fe400078e02ff */
[----:B------:R-:W-:Y:S01]  /*0f70*/  IMAD.HI.U32 R4, R4, R21, RZ ;  /* 0x0000001504047227 */ /* 0x000fe200078e00ff */
[----:B------:R-:W-:-:S03]  /*0f80*/  IADD3 R9, P0, PT, R23, R9, RZ ;  /* 0x0000000917097210 */ /* 0x000fc60007f1e0ff */
[----:B------:R-:W-:Y:S01]  /*0f90*/  IMAD.X R25, RZ, RZ, R4, P2 ;  /* 0x000000ffff197224 */ /* 0x000fe200010e0604 */
[----:B------:R-:W-:Y:S01]  /*0fa0*/  IADD3 R9, P1, PT, R22, R9, RZ ;  /* 0x0000000916097210 */ /* 0x000fe20007f3e0ff */
[----:B------:R-:W-:-:S04]  /*0fb0*/  IMAD.HI.U32 R22, R5, R13, RZ ;  /* 0x0000000d05167227 */ /* 0x000fc800078e00ff */
[----:B------:R-:W-:Y:S01]  /*0fc0*/  IMAD.HI.U32 R4, R5, R21, RZ ;  /* 0x0000001505047227 */ /* 0x000fe200078e00ff */
[----:B------:R-:W-:-:S03]  /*0fd0*/  IADD3.X R22, P0, PT, R22, R25, RZ, P0, !PT ;  /* 0x0000001916167210 */ /* 0x000fc6000071e4ff */
[----:B------:R-:W-:Y:S02]  /*0fe0*/  IMAD R5, R5, R21, RZ ;  /* 0x0000001505057224 */ /* 0x000fe400078e02ff */
[----:B------:R-:W-:Y:S01]  /*0ff0*/  IMAD.X R4, RZ, RZ, R4, P0 ;  /* 0x000000ffff047224 */ /* 0x000fe200000e0604 */
[----:B------:R-:W-:Y:S01]  /*1000*/  ISETP.NE.AND P0, PT, R19, -0xf, PT ;  /* 0xfffffff11300780c */ /* 0x000fe20003f05270 */
[C---:B------:R-:W-:Y:S01]  /*1010*/  IMAD R23, R20.reuse, 0x8, R1 ;  /* 0x0000000814177824 */ /* 0x040fe200078e0201 */
[----:B------:R-:W-:Y:S01]  /*1020*/  IADD3.X R22, P1, PT, R5, R22, RZ, P1, !PT ;  /* 0x0000001605167210 */ /* 0x000fe20000f3e4ff */
[----:B------:R-:W-:-:S03]  /*1030*/  VIADD R20, R20, 0x1 ;  /* 0x0000000114147836 */ /* 0x000fc60000000000 */
[----:B------:R0:W-:Y:S01]  /*1040*/  STL.64 [R23], R8 ;  /* 0x0000000817007387 */ /* 0x0001e20000100a00 */
[----:B------:R-:W-:Y:S02]  /*1050*/  IMAD.X R5, RZ, RZ, R4, P1 ;  /* 0x000000ffff057224 */ /* 0x000fe400008e0604 */
[----:B0-----:R-:W-:Y:S02]  /*1060*/  IMAD.MOV.U32 R8, RZ, RZ, R22 ;  /* 0x000000ffff087224 */ /* 0x001fe400078e0016 */
[----:B------:R-:W-:Y:S02]  /*1070*/  IMAD.MOV.U32 R9, RZ, RZ, R5 ;  /* 0x000000ffff097224 */ /* 0x000fe400078e0005 */
[----:B------:R-:W-:Y:S05]  /*1080*/  @P0 BRA `(.L_x_58) ;  /* 0xfffffffc00900947 */ /* 0x000fea000383ffff */
[----:B------:R-:W-:Y:S05]  /*1090*/  BSYNC.RECONVERGENT B3 ;  /* 0x0000000000037941 */ /* 0x000fea0003800200 */
.L_x_57:
[----:B------:R-:W-:-:S07]  /*10a0*/  IMAD.MOV.U32 R4, RZ, RZ, R12 ;  /* 0x000000ffff047224 */ /* 0x000fce00078e000c */
.L_x_56:
[----:B------:R-:W-:Y:S05]  /*10b0*/  BSYNC.RECONVERGENT B2 ;  /* 0x0000000000027941 */ /* 0x000fea0003800200 */
.L_x_55:
        /* <DEDUP_REMOVED lines=12> */
[----:B0-----:R-:W-:Y:S02]  /*1180*/  @P0 SHF.R.U64 R8, R13, R0, R15 ;  /* 0x000000000d080219 */ /* 0x001fe4000000120f */
[--C-:B------:R-:W-:Y:S02]  /*1190*/  @P0 SHF.R.U32.HI R23, RZ, 0x1, R5.reuse ;  /* 0x00000001ff170819 */ /* 0x100fe40000011605 */
[C-C-:B------:R-:W-:Y:S02]  /*11a0*/  @P0 SHF.R.U64 R21, R4.reuse, 0x1, R5.reuse ;  /* 0x0000000104150819 */ /* 0x140fe40000001205 */
[----:B------:R-:W-:-:S02]  /*11b0*/  @P0 SHF.L.U64.HI R12, R4, R25, R5 ;  /* 0x00000019040c0219 */ /* 0x000fc40000010205 */
[----:B------:R-:W-:Y:S02]  /*11c0*/  @P0 SHF.R.U32.HI R9, RZ, R0, R15 ;  /* 0x00000000ff090219 */ /* 0x000fe4000001160f */
[----:B------:R-:W-:Y:S02]  /*11d0*/  @P0 LOP3.LUT R4, R19, R8, RZ, 0xfc, !PT ;  /* 0x0000000813040212 */ /* 0x000fe400078efcff */
[----:B----4-:R-:W-:Y:S02]  /*11e0*/  @P0 SHF.L.U32 R13, R2, R25, RZ ;  /* 0x00000019020d0219 */ /* 0x010fe400000006ff */
[----:B------:R-:W-:Y:S01]  /*11f0*/  @P0 SHF.R.U64 R14, R21, R0, R23 ;  /* 0x00000000150e0219 */ /* 0x000fe20000001217 */
[----:B------:R-:W-:Y:S01]  /*1200*/  IMAD.SHL.U32 R8, R4, 0x4, RZ ;  /* 0x0000000404087824 */ /* 0x000fe200078e00ff */
[----:B------:R-:W-:Y:S02]  /*1210*/  @P0 LOP3.LUT R5, R12, R9, RZ, 0xfc, !PT ;  /* 0x000000090c050212 */ /* 0x000fe400078efcff */
[----:B------:R-:W-:-:S02]  /*1220*/  @P0 SHF.L.U64.HI R25, R2, R25, R3 ;  /* 0x0000001902190219 */ /* 0x000fc40000010203 */
[----:B------:R-:W-:Y:S02]  /*1230*/  @P0 SHF.R.U32.HI R0, RZ, R0, R23 ;  /* 0x00000000ff000219 */ /* 0x000fe40000011617 */
[----:B------:R-:W-:Y:S02]  /*1240*/  @P0 LOP3.LUT R2, R13, R14, RZ, 0xfc, !PT ;  /* 0x0000000e0d020212 */ /* 0x000fe400078efcff */
        /* <DEDUP_REMOVED lines=19> */
[----:B------:R-:W0:Y:S02]  /*1380*/  FLO.U32 R12, R12 ;  /* 0x0000000c000c7300 */ /* 0x000e2400000e0000 */
[C---:B0-----:R-:W-:Y:S02]  /*1390*/  IADD3 R14, PT, PT, -R12.reuse, 0x1f, RZ ;  /* 0x0000001f0c0e7810 */ /* 0x041fe40007ffe1ff */
[----:B------:R-:W-:-:S03]  /*13a0*/  IADD3 R5, PT, PT, -R12, 0x3f, RZ ;  /* 0x0000003f0c057810 */ /* 0x000fc60007ffe1ff */
[----:B------:R-:W-:-:S05]  /*13b0*/  @P1 IMAD.MOV R5, RZ, RZ, R14 ;  /* 0x000000ffff051224 */ /* 0x000fca00078e020e */
[----:B------:R-:W-:-:S13]  /*13c0*/  ISETP.NE.AND P1, PT, R5, RZ, PT ;  /* 0x000000ff0500720c */ /* 0x000fda0003f25270 */
[----:B------:R-:W-:Y:S05]  /*13d0*/  @!P1 BRA `(.L_x_60) ;  /* 0x0000000000289947 */ /* 0x000fea0003800000 */
[C---:B------:R-:W-:Y:S02]  /*13e0*/  LOP3.LUT R4, R5.reuse, 0x3f, RZ, 0xc0, !PT ;  /* 0x0000003f05047812 */ /* 0x040fe400078ec0ff */
[--C-:B------:R-:W-:Y:S02]  /*13f0*/  SHF.R.U64 R13, R8, 0x1, R15.reuse ;  /* 0x00000001080d7819 */ /* 0x100fe4000000120f */
        /* <DEDUP_REMOVED lines=8> */
.L_x_60:
[----:B------:R-:W-:Y:S05]  /*1480*/  BSYNC.RECONVERGENT B2 ;  /* 0x0000000000027941 */ /* 0x000fea0003800200 */
.L_x_59:
[----:B------:R-:W-:-:S04]  /*1490*/  IMAD.WIDE.U32 R12, R9, 0x2168c235, RZ ;  /* 0x2168c235090c7825 */ /* 0x000fc800078e00ff */
[----:B------:R-:W-:Y:S01]  /*14a0*/  IMAD.MOV.U32 R14, RZ, RZ, R13 ;  /* 0x000000ffff0e7224 */ /* 0x000fe200078e000d */
[----:B------:R-:W-:Y:S01]  /*14b0*/  IADD3 RZ, P1, PT, R12, R12, RZ ;  /* 0x0000000c0cff7210 */ /* 0x000fe20007f3e0ff */
[----:B------:R-:W-:Y:S02]  /*14c0*/  IMAD.MOV.U32 R15, RZ, RZ, RZ ;  /* 0x000000ffff0f7224 */ /* 0x000fe400078e00ff */
        /* <DEDUP_REMOVED lines=19> */
[----:B------:R-:W-:-:S02]  /*1600*/  SHF.R.U32.HI R5, RZ, 0x1e, R3 ;  /* 0x0000001eff057819 */ /* 0x000fc40000011603 */
[----:B------:R-:W-:Y:S01]  /*1610*/  SHF.R.U64 R0, R0, 0xa, R9 ;  /* 0x0000000a00007819 */ /* 0x000fe20000001209 */
[----:B------:R-:W-:Y:S01]  /*1620*/  IMAD.SHL.U32 R4, R4, 0x100000, RZ ;  /* 0x0010000004047824 */ /* 0x000fe200078e00ff */
[----:B------:R-:W-:Y:S02]  /*1630*/  LEA.HI R2, R2, R5, RZ, 0x1 ;  /* 0x0000000502027211 */ /* 0x000fe400078f08ff */
[----:B------:R-:W-:Y:S02]  /*1640*/  IADD3 R0, P2, PT, R0, 0x1, RZ ;  /* 0x0000000100007810 */ /* 0x000fe40007f5e0ff */
[----:B------:R-:W-:Y:S01]  /*1650*/  @!P0 LOP3.LUT R17, R17, 0x80000000, RZ, 0x3c, !PT ;  /* 0x8000000011118812 */ /* 0x000fe200078e3cff */
[----:B------:R-:W-:Y:S01]  /*1660*/  @P1 IMAD.MOV R2, RZ, RZ, -R2 ;  /* 0x000000ffff021224 */ /* 0x000fe200078e0a02 */
[----:B------:R-:W-:-:S04]  /*1670*/  LEA.HI.X R9, R9, RZ, RZ, 0x16, P2 ;  /* 0x000000ff09097211 */ /* 0x000fc800010fb4ff */
[--C-:B------:R-:W-:Y:S02]  /*1680*/  SHF.R.U64 R0, R0, 0x1, R9.reuse ;  /* 0x0000000100007819 */ /* 0x100fe40000001209 */
[----:B------:R-:W-:Y:S02]  /*1690*/  SHF.R.U32.HI R3, RZ, 0x1, R9 ;  /* 0x00000001ff037819 */ /* 0x000fe40000011609 */
[----:B------:R-:W-:-:S04]  /*16a0*/  IADD3 R0, P2, P3, RZ, RZ, R0 ;  /* 0x000000ffff007210 */ /* 0x000fc80007b5e000 */
[----:B------:R-:W-:-:S04]  /*16b0*/  IADD3.X R4, PT, PT, R4, 0x3fe00000, R3, P2, P3 ;  /* 0x3fe0000004047810 */ /* 0x000fc800017e6403 */
[----:B------:R-:W-:-:S07]  /*16c0*/  LOP3.LUT R17, R4, R17, RZ, 0xfc, !PT ;  /* 0x0000001104117212 */ /* 0x000fce00078efcff */
.L_x_54:
[----:B------:R-:W-:Y:S02]  /*16d0*/  IMAD.MOV.U32 R19, RZ, RZ, 0x0 ;  /* 0x00000000ff137424 */ /* 0x000fe400078e00ff */
[----:B------:R-:W-:Y:S02]  /*16e0*/  IMAD.MOV.U32 R4, RZ, RZ, R2 ;  /* 0x000000ffff047224 */ /* 0x000fe400078e0002 */
[----:B------:R-:W-:Y:S02]  /*16f0*/  IMAD.MOV.U32 R2, RZ, RZ, R0 ;  /* 0x000000ffff027224 */ /* 0x000fe400078e0000 */
[----:B------:R-:W-:Y:S01]  /*1700*/  IMAD.MOV.U32 R3, RZ, RZ, R17 ;  /* 0x000000ffff037224 */ /* 0x000fe200078e0011 */
[----:B------:R-:W-:Y:S06]  /*1710*/  RET.REL.NODEC R18 `(_Z20computeExactSolutionPdiiiddd) ;  /* 0xffffffe812387950 */ /* 0x000fec0003c3ffff */
.L_x_61:
        /* <DEDUP_REMOVED lines=14> */
.L_x_82:


//--------------------- .text._Z11initializeFPdiiiddd --------------------------
	.section	.text._Z11initializeFPdiiiddd,"ax",@progbits
	.align	128
        .global         _Z11initializeFPdiiiddd
        .type           _Z11initializeFPdiiiddd,@function
        .size           _Z11initializeFPdiiiddd,(.L_x_83 - _Z11initializeFPdiiiddd)
        .other          _Z11initializeFPdiiiddd,@"STO_CUDA_ENTRY STV_DEFAULT"
_Z11initializeFPdiiiddd:
.text._Z11initializeFPdiiiddd:
        /* <DEDUP_REMOVED lines=54> */
[----:B------:R-:W-:Y:S05]  /*0360*/  CALL.REL.NOINC `($_Z11initializeFPdiiiddd$__internal_trig_reduction_slowpathd) ;  /* 0x0000000800807944 */ /* 0x000fea0003c00000 */
[----:B------:R-:W-:-:S07]  /*0370*/  IMAD.MOV.U32 R0, RZ, RZ, R4 ;  /* 0x000000ffff007224 */ /* 0x000fce00078e0004 */
.L_x_63:
[----:B------:R-:W-:Y:S05]  /*0380*/  BSYNC.RECONVERGENT B0 ;  /* 0x0000000000007941 */ /* 0x000fea0003800200 */
.L_x_62:
        /* <DEDUP_REMOVED lines=58> */
.L_x_67:
[----:B------:R-:W-:Y:S05]  /*0730*/  BSYNC.RECONVERGENT B1 ;  /* 0x0000000000017941 */ /* 0x000fea0003800200 */
.L_x_66:
[----:B------:R-:W-:-:S07]  /*0740*/  VIADD R0, R0, 0x1 ;  /* 0x0000000100007836 */ /* 0x000fce0000000000 */
.L_x_65:
[----:B------:R-:W-:Y:S05]  /*0750*/  BSYNC.RECONVERGENT B0 ;  /* 0x0000000000007941 */ /* 0x000fea0003800200 */
.L_x_64:
        /* <DEDUP_REMOVED lines=57> */
[----:B------:R-:W-:Y:S05]  /*0af0*/  CALL.REL.NOINC `($_Z11initializeFPdiiiddd$__internal_trig_reduction_slowpathd) ;  /* 0x00000000009c7944 */ /* 0x000fea0003c00000 */
[----:B------:R-:W-:Y:S05]  /*0b00*/  BSYNC.RECONVERGENT B0 ;  /* 0x0000000000007941 */ /* 0x000fea0003800200 */
.L_x_69:
[----:B------:R-:W-:-:S07]  /*0b10*/  IMAD.MOV.U32 R0, RZ, RZ, R4 ;  /* 0x000000ffff007224 */ /* 0x000fce00078e0004 */
.L_x_68:
        /* <DEDUP_REMOVED lines=33> */
[----:B------:R-:W-:-:S08]  /*0d30*/  DMUL R10, R10, R2 ;  /* 0x000000020a0a7228 */ /* 0x000fd00000000000 */
[----:B------:R-:W-:-:S07]  /*0d40*/  DMUL R10, R10, -UR6 ;  /* 0x800000060a0a7c28 */ /* 0x000fce0008000000 */
[----:B------:R-:W-:Y:S01]  /*0d50*/  STG.E.64 desc[UR4][R16.64], R10 ;  /* 0x0000000a10007986 */ /* 0x000fe2000c101b04 */
[----:B------:R-:W-:Y:S05]  /*0d60*/  EXIT ;  /* 0x000000000000794d */ /* 0x000fea0003800000 */
        .type           $_Z11initializeFPdiiiddd$__internal_trig_reduction_slowpathd,@function
        .size           $_Z11initializeFPdiiiddd$__internal_trig_reduction_slowpathd,(.L_x_83 - $_Z11initializeFPdiiiddd$__internal_trig_reduction_slowpathd)
$_Z11initializeFPdiiiddd$__internal_trig_reduction_slowpathd:
        /* <DEDUP_REMOVED lines=25> */
.L_x_74:
        /* <DEDUP_REMOVED lines=29> */
.L_x_73:
[----:B------:R-:W-:-:S07]  /*10d0*/  IMAD.MOV.U32 R4, RZ, RZ, R12 ;  /* 0x000000ffff047224 */ /* 0x000fce00078e000c */
.L_x_72:
[----:B------:R-:W-:Y:S05]  /*10e0*/  BSYNC.RECONVERGENT B2 ;  /* 0x0000000000027941 */ /* 0x000fea0003800200 */
.L_x_71:
        /* <DEDUP_REMOVED lines=60> */
.L_x_76:
[----:B------:R-:W-:Y:S05]  /*14b0*/  BSYNC.RECONVERGENT B2 ;  /* 0x0000000000027941 */ /* 0x000fea0003800200 */
.L_x_75:
        /* <DEDUP_REMOVED lines=36> */
.L_x_70:
[----:B------:R-:W-:Y:S02]  /*1700*/  IMAD.MOV.U32 R19, RZ, RZ, 0x0 ;  /* 0x00000000ff137424 */ /* 0x000fe400078e00ff */
[----:B------:R-:W-:Y:S02]  /*1710*/  IMAD.MOV.U32 R4, RZ, RZ, R2 ;  /* 0x000000ffff047224 */ /* 0x000fe400078e0002 */
[----:B------:R-:W-:Y:S02]  /*1720*/  IMAD.MOV.U32 R2, RZ, RZ, R0 ;  /* 0x000000ffff027224 */ /* 0x000fe400078e0000 */
[----:B------:R-:W-:Y:S01]  /*1730*/  IMAD.MOV.U32 R3, RZ, RZ, R17 ;  /* 0x000000ffff037224 */ /* 0x000fe200078e0011 */
[----:B------:R-:W-:Y:S06]  /*1740*/  RET.REL.NODEC R18 `(_Z11initializeFPdiiiddd) ;  /* 0xffffffe8122c7950 */ /* 0x000fec0003c3ffff */
.L_x_77:
        /* <DEDUP_REMOVED lines=11> */
.L_x_83:


//--------------------- .text._Z13initializePhiPdS_iii --------------------------
	.section	.text._Z13initializePhiPdS_iii,"ax",@progbits
	.align	128
        .global         _Z13initializePhiPdS_iii
        .type           _Z13initializePhiPdS_iii,@function
        .size           _Z13initializePhiPdS_iii,(.L_x_89 - _Z13initializePhiPdS_iii)
        .other          _Z13initializePhiPdS_iii,@"STO_CUDA_ENTRY STV_DEFAULT"
_Z13initializePhiPdS_iii:
.text._Z13initializePhiPdS_iii:
        /* <DEDUP_REMOVED lines=20> */
[----:B------:R-:W2:Y:S02]  /*0140*/  LDC.64 R4, c[0x0][0x388] ;  /* 0x0000e200ff047b82 */ /* 0x000ea40000000a00 */
[----:B0-----:R-:W-:-:S05]  /*0150*/  IMAD.WIDE R2, R7, 0x8, R2 ;  /* 0x0000000807027825 */ /* 0x001fca00078e0202 */
[----:B-1----:R-:W-:Y:S01]  /*0160*/  STG.E.64 desc[UR4][R2.64], RZ ;  /* 0x000000ff02007986 */ /* 0x002fe2000c101b04 */
[----:B--2---:R-:W-:-:S05]  /*0170*/  IMAD.WIDE R4, R7, 0x8, R4 ;  /* 0x0000000807047825 */ /* 0x004fca00078e0204 */
[----:B------:R-:W-:Y:S01]  /*0180*/  STG.E.64 desc[UR4][R4.64], RZ ;  /* 0x000000ff04007986 */ /* 0x000fe2000c101b04 */
[----:B------:R-:W-:Y:S05]  /*0190*/  EXIT ;  /* 0x000000000000794d */ /* 0x000fea0003800000 */
.L_x_78:
        /* <DEDUP_REMOVED lines=14> */
.L_x_89:


//--------------------- .nv.global.init           --------------------------
	.section	.nv.global.init,"aw",@progbits
	.align	16
.nv.global.init:
	.type		__cudart_sin_cos_coeffs,@object
	.size		__cudart_sin_cos_coeffs,(__cudart_i2opi_d - __cudart_sin_cos_coeffs)
__cudart_sin_cos_coeffs:
        /*0000*/ 	.byte	0x46, 0xd2, 0xb0, 0x2c, 0xf1, 0xe5, 0x5a, 0xbe, 0x92, 0xe3, 0xac, 0x69, 0xe3, 0x1d, 0xc7, 0x3e
        /*0010*/ 	.byte	0xa1, 0x62, 0xdb, 0x19, 0xa0, 0x01, 0x2a, 0xbf, 0x18, 0x08, 0x11, 0x11, 0x11, 0x11, 0x81, 0x3f
        /*0020*/ 	.byte	0x54, 0x55, 0x55, 0x55, 0x55, 0x55, 0xc5, 0xbf, 0x00, 0x00, 0x00, 0x00, 0x00, 0x00, 0x00, 0x00
        /*0030*/ 	.byte	0x00, 0x00, 0x00, 0x00, 0x00, 0x00, 0x00, 0x00, 0x64, 0x81, 0xfd, 0x20, 0x83, 0xff, 0xa8, 0xbd
        /*0040*/ 	.byte	0x28, 0x85, 0xef, 0xc1, 0xa7, 0xee, 0x21, 0x3e, 0xd9, 0xe6, 0x06, 0x8e, 0x4f, 0x7e, 0x92, 0xbe
        /*0050*/ 	.byte	0xe9, 0xbc, 0xdd, 0x19, 0xa0, 0x01, 0xfa, 0x3e, 0x47, 0x5d, 0xc1, 0x16, 0x6c, 0xc1, 0x56, 0xbf
        /*0060*/ 	.byte	0x51, 0x55, 0x55, 0x55, 0x55, 0x55, 0xa5, 0x3f, 0x00, 0x00, 0x00, 0x00, 0x00, 0x00, 0xe0, 0xbf
        /*0070*/ 	.byte	0x00, 0x00, 0x00, 0x00, 0x00, 0x00, 0xf0, 0x3f, 0x00, 0x00, 0x00, 0x00, 0x00, 0x00, 0x00, 0x00
	.type		__cudart_i2opi_d,@object
	.size		__cudart_i2opi_d,(.L_0 - __cudart_i2opi_d)
__cudart_i2opi_d:
        /* <DEDUP_REMOVED lines=9> */
.L_0:


//--------------------- .nv.shared.reserved.0     --------------------------
	.section	.nv.shared.reserved.0,"aw",@nobits
	.weak		__nv_reservedSMEM_offset_0_alias
	.size		__nv_reservedSMEM_offset_0_alias, 0, 64
	.other		__nv_reservedSMEM_offset_0_alias,@"STO_CUDA_RESERVED_SHARED STV_DEFAULT"
__nv_reservedSMEM_offset_0_alias:
	.zero		0
	.zero		64


//--------------------- .nv.constant0._Z12computeErrorPdS_S_iii --------------------------
	.section	.nv.constant0._Z12computeErrorPdS_S_iii,"a",@progbits
	.sectionflags	@""
	.align	4
.nv.constant0._Z12computeErrorPdS_S_iii:
	.zero		932


//--------------------- .nv.constant0._Z15computeResidualPdS_S_iiiddd --------------------------
	.section	.nv.constant0._Z15computeResidualPdS_S_iiiddd,"a",@progbits
	.sectionflags	@""
	.align	4
.nv.constant0._Z15computeResidualPdS_S_iiiddd:
	.zero		960


//--------------------- .nv.constant0._Z15jacobiIterationPdS_S_iiidddS_ --------------------------
	.section	.nv.constant0._Z15jacobiIterationPdS_S_iiidddS_,"a",@progbits
	.sectionflags	@""
	.align	4
.nv.constant0._Z15jacobiIterationPdS_S_iiidddS_:
	.zero		968


//--------------------- .nv.constant0._Z20computeExactSolutionPdiiiddd --------------------------
	.section	.nv.constant0._Z20computeExactSolutionPdiiiddd,"a",@progbits
	.sectionflags	@""
	.align	4
.nv.constant0._Z20computeExactSolutionPdiiiddd:
	.zero		944


//--------------------- .nv.constant0._Z11initializeFPdiiiddd --------------------------
	.section	.nv.constant0._Z11initializeFPdiiiddd,"a",@progbits
	.sectionflags	@""
	.align	4
.nv.constant0._Z11initializeFPdiiiddd:
	.zero		944


//--------------------- .nv.constant0._Z13initializePhiPdS_iii --------------------------
	.section	.nv.constant0._Z13initializePhiPdS_iii,"a",@progbits
	.sectionflags	@""
	.align	4
.nv.constant0._Z13initializePhiPdS_iii:
	.zero		924


//--------------------- SYMBOLS --------------------------

	.type		.nv.reservedSmem.offset0,@object
	.size		.nv.reservedSmem.offset0,0x4
